//
// Generated by NVIDIA NVVM Compiler
//
// Compiler Build ID: CL-36424714
// Cuda compilation tools, release 13.0, V13.0.88
// Based on NVVM 20.0.0
//

.version 9.0
.target sm_100
.address_size 64

	// .globl	powers
.extern .func  (.param .b32 func_retval0) vprintf
(
	.param .b64 vprintf_param_0,
	.param .b64 vprintf_param_1
)
;
.global .align 1 .b8 $str[28] = {60, 37, 100, 32, 40, 98, 61, 37, 100, 44, 32, 116, 61, 37, 100, 41, 62, 32, 35, 32, 37, 100, 32, 37, 100, 32, 10};
.global .align 1 .b8 $str$1[33] = {124, 98, 101, 102, 111, 114, 101, 32, 97, 99, 99, 95, 105, 32, 37, 100, 44, 32, 110, 101, 120, 116, 95, 114, 111, 119, 95, 105, 32, 37, 100, 10};
.global .align 1 .b8 $str$2[25] = {124, 114, 111, 119, 32, 97, 99, 99, 95, 105, 32, 37, 100, 44, 32, 99, 111, 108, 95, 105, 32, 37, 100, 10};
.global .align 1 .b8 $str$3[64] = {124, 99, 101, 108, 108, 32, 116, 105, 100, 32, 37, 100, 44, 32, 97, 99, 99, 95, 105, 32, 37, 100, 44, 32, 99, 111, 108, 95, 105, 32, 37, 100, 44, 32, 112, 97, 32, 37, 100, 44, 32, 112, 98, 32, 37, 100, 44, 32, 120, 112, 49, 32, 37, 102, 44, 32, 120, 112, 50, 32, 37, 102, 10};

.visible .entry powers(
	.param .u32 powers_param_0,
	.param .u64 .ptr .align 1 powers_param_1,
	.param .u64 .ptr .align 1 powers_param_2
)
{
	.reg .pred 	%p<10>;
	.reg .b32 	%r<28>;
	.reg .b64 	%rd<18>;
	.reg .b64 	%fd<25>;

	ld.param.u32 	%r15, [powers_param_0];
	ld.param.u64 	%rd3, [powers_param_1];
	ld.param.u64 	%rd4, [powers_param_2];
	cvta.to.global.u64 	%rd1, %rd4;
	cvta.to.global.u64 	%rd5, %rd3;
	mov.u32 	%r16, %ntid.x;
	mov.u32 	%r17, %ctaid.x;
	mov.u32 	%r18, %tid.x;
	mad.lo.s32 	%r19, %r16, %r17, %r18;
	mul.wide.s32 	%rd6, %r19, 8;
	add.s64 	%rd7, %rd5, %rd6;
	ld.global.f64 	%fd1, [%rd7];
	mul.lo.s32 	%r25, %r19, %r15;
	mul.wide.s32 	%rd8, %r25, 8;
	add.s64 	%rd9, %rd1, %rd8;
	st.global.f64 	[%rd9], %fd1;
	setp.lt.s32 	%p1, %r15, 2;
	@%p1 bra 	$L__BB0_12;
	add.s32 	%r2, %r15, -1;
	add.s32 	%r20, %r15, -2;
	and.b32  	%r3, %r2, 7;
	setp.lt.u32 	%p2, %r20, 7;
	mov.f64 	%fd22, %fd1;
	@%p2 bra 	$L__BB0_4;
	and.b32  	%r21, %r2, -8;
	neg.s32 	%r23, %r21;
	add.s64 	%rd2, %rd1, 32;
	mov.f64 	%fd22, %fd1;
$L__BB0_3:
	.pragma "nounroll";
	mul.wide.s32 	%rd10, %r25, 8;
	add.s64 	%rd11, %rd2, %rd10;
	mul.f64 	%fd9, %fd1, %fd22;
	st.global.f64 	[%rd11+-24], %fd9;
	mul.f64 	%fd10, %fd1, %fd9;
	st.global.f64 	[%rd11+-16], %fd10;
	mul.f64 	%fd11, %fd1, %fd10;
	st.global.f64 	[%rd11+-8], %fd11;
	mul.f64 	%fd12, %fd1, %fd11;
	st.global.f64 	[%rd11], %fd12;
	mul.f64 	%fd13, %fd1, %fd12;
	st.global.f64 	[%rd11+8], %fd13;
	mul.f64 	%fd14, %fd1, %fd13;
	st.global.f64 	[%rd11+16], %fd14;
	mul.f64 	%fd15, %fd1, %fd14;
	st.global.f64 	[%rd11+24], %fd15;
	add.s32 	%r25, %r25, 8;
	mul.f64 	%fd22, %fd1, %fd15;
	st.global.f64 	[%rd11+32], %fd22;
	add.s32 	%r23, %r23, 8;
	setp.ne.s32 	%p3, %r23, 0;
	@%p3 bra 	$L__BB0_3;
$L__BB0_4:
	setp.eq.s32 	%p4, %r3, 0;
	@%p4 bra 	$L__BB0_12;
	and.b32  	%r10, %r2, 3;
	setp.lt.u32 	%p5, %r3, 4;
	@%p5 bra 	$L__BB0_7;
	mul.f64 	%fd16, %fd1, %fd22;
	mul.wide.s32 	%rd12, %r25, 8;
	add.s64 	%rd13, %rd1, %rd12;
	st.global.f64 	[%rd13+8], %fd16;
	mul.f64 	%fd17, %fd1, %fd16;
	st.global.f64 	[%rd13+16], %fd17;
	mul.f64 	%fd18, %fd1, %fd17;
	st.global.f64 	[%rd13+24], %fd18;
	add.s32 	%r25, %r25, 4;
	mul.f64 	%fd22, %fd1, %fd18;
	st.global.f64 	[%rd13+32], %fd22;
$L__BB0_7:
	setp.eq.s32 	%p6, %r10, 0;
	@%p6 bra 	$L__BB0_12;
	setp.eq.s32 	%p7, %r10, 1;
	@%p7 bra 	$L__BB0_10;
	mul.f64 	%fd19, %fd1, %fd22;
	mul.wide.s32 	%rd14, %r25, 8;
	add.s64 	%rd15, %rd1, %rd14;
	st.global.f64 	[%rd15+8], %fd19;
	add.s32 	%r25, %r25, 2;
	mul.f64 	%fd22, %fd1, %fd19;
	st.global.f64 	[%rd15+16], %fd22;
$L__BB0_10:
	and.b32  	%r22, %r2, 1;
	setp.eq.b32 	%p8, %r22, 1;
	not.pred 	%p9, %p8;
	@%p9 bra 	$L__BB0_12;
	mul.f64 	%fd20, %fd1, %fd22;
	mul.wide.s32 	%rd16, %r25, 8;
	add.s64 	%rd17, %rd1, %rd16;
	st.global.f64 	[%rd17+8], %fd20;
$L__BB0_12:
	ret;

}
	// .globl	pairs_update
.visible .entry pairs_update(
	.param .u32 pairs_update_param_0,
	.param .u32 pairs_update_param_1,
	.param .u64 .ptr .align 1 pairs_update_param_2,
	.param .u64 .ptr .align 1 pairs_update_param_3,
	.param .u32 pairs_update_param_4,
	.param .u64 .ptr .align 1 pairs_update_param_5,
	.param .u64 .ptr .align 1 pairs_update_param_6
)
{
	.local .align 8 .b8 	__local_depot1[40];
	.reg .b64 	%SP;
	.reg .b64 	%SPL;
	.reg .pred 	%p<22>;
	.reg .b32 	%r<171>;
	.reg .b64 	%rd<82>;
	.reg .b64 	%fd<178>;

	mov.u64 	%SPL, __local_depot1;
	cvta.local.u64 	%SP, %SPL;
	ld.param.u32 	%r59, [pairs_update_param_0];
	ld.param.u32 	%r57, [pairs_update_param_1];
	ld.param.u64 	%rd7, [pairs_update_param_2];
	ld.param.u64 	%rd8, [pairs_update_param_3];
	ld.param.u32 	%r58, [pairs_update_param_4];
	ld.param.u64 	%rd9, [pairs_update_param_5];
	ld.param.u64 	%rd10, [pairs_update_param_6];
	cvta.to.global.u64 	%rd1, %rd8;
	cvta.to.global.u64 	%rd2, %rd10;
	cvta.to.global.u64 	%rd3, %rd7;
	cvta.to.global.u64 	%rd11, %rd9;
	add.u64 	%rd12, %SP, 0;
	add.u64 	%rd4, %SPL, 0;
	mov.u32 	%r60, %ntid.x;
	mov.u32 	%r61, %ctaid.x;
	mov.u32 	%r62, %tid.x;
	mad.lo.s32 	%r1, %r60, %r61, %r62;
	st.local.v2.u32 	[%rd4], {%r1, %r61};
	st.local.v2.u32 	[%rd4+8], {%r62, %r59};
	st.local.u32 	[%rd4+16], %r57;
	mov.u64 	%rd13, $str;
	cvta.global.u64 	%rd14, %rd13;
	{ // callseq 0, 0
	.param .b64 param0;
	st.param.b64 	[param0], %rd14;
	.param .b64 param1;
	st.param.b64 	[param1], %rd12;
	.param .b32 retval0;
	call.uni (retval0), 
	vprintf, 
	(
	param0, 
	param1
	);
	ld.param.b32 	%r63, [retval0];
	} // callseq 0
	mul.wide.s32 	%rd15, %r1, 4;
	add.s64 	%rd16, %rd11, %rd15;
	ld.global.u32 	%r2, [%rd16+4];
	ld.global.u32 	%r169, [%rd16];
	mul.lo.s32 	%r4, %r58, %r1;
	setp.lt.s32 	%p1, %r57, 1;
	@%p1 bra 	$L__BB1_13;
	mul.lo.s32 	%r5, %r4, %r57;
	and.b32  	%r6, %r57, 15;
	setp.lt.u32 	%p2, %r57, 16;
	mov.b32 	%r148, 0;
	@%p2 bra 	$L__BB1_4;
	and.b32  	%r148, %r57, 2147483632;
	mov.b32 	%r146, 0;
$L__BB1_3:
	.pragma "nounroll";
	add.s32 	%r67, %r146, %r5;
	mul.wide.s32 	%rd17, %r67, 8;
	add.s64 	%rd18, %rd3, %rd17;
	ld.global.f64 	%fd1, [%rd18];
	add.s64 	%rd19, %rd1, %rd17;
	ld.global.f64 	%fd2, [%rd19];
	add.f64 	%fd3, %fd1, %fd2;
	st.global.f64 	[%rd19], %fd3;
	ld.global.f64 	%fd4, [%rd18+8];
	ld.global.f64 	%fd5, [%rd19+8];
	add.f64 	%fd6, %fd4, %fd5;
	st.global.f64 	[%rd19+8], %fd6;
	ld.global.f64 	%fd7, [%rd18+16];
	ld.global.f64 	%fd8, [%rd19+16];
	add.f64 	%fd9, %fd7, %fd8;
	st.global.f64 	[%rd19+16], %fd9;
	ld.global.f64 	%fd10, [%rd18+24];
	ld.global.f64 	%fd11, [%rd19+24];
	add.f64 	%fd12, %fd10, %fd11;
	st.global.f64 	[%rd19+24], %fd12;
	ld.global.f64 	%fd13, [%rd18+32];
	ld.global.f64 	%fd14, [%rd19+32];
	add.f64 	%fd15, %fd13, %fd14;
	st.global.f64 	[%rd19+32], %fd15;
	ld.global.f64 	%fd16, [%rd18+40];
	ld.global.f64 	%fd17, [%rd19+40];
	add.f64 	%fd18, %fd16, %fd17;
	st.global.f64 	[%rd19+40], %fd18;
	ld.global.f64 	%fd19, [%rd18+48];
	ld.global.f64 	%fd20, [%rd19+48];
	add.f64 	%fd21, %fd19, %fd20;
	st.global.f64 	[%rd19+48], %fd21;
	ld.global.f64 	%fd22, [%rd18+56];
	ld.global.f64 	%fd23, [%rd19+56];
	add.f64 	%fd24, %fd22, %fd23;
	st.global.f64 	[%rd19+56], %fd24;
	ld.global.f64 	%fd25, [%rd18+64];
	ld.global.f64 	%fd26, [%rd19+64];
	add.f64 	%fd27, %fd25, %fd26;
	st.global.f64 	[%rd19+64], %fd27;
	ld.global.f64 	%fd28, [%rd18+72];
	ld.global.f64 	%fd29, [%rd19+72];
	add.f64 	%fd30, %fd28, %fd29;
	st.global.f64 	[%rd19+72], %fd30;
	ld.global.f64 	%fd31, [%rd18+80];
	ld.global.f64 	%fd32, [%rd19+80];
	add.f64 	%fd33, %fd31, %fd32;
	st.global.f64 	[%rd19+80], %fd33;
	ld.global.f64 	%fd34, [%rd18+88];
	ld.global.f64 	%fd35, [%rd19+88];
	add.f64 	%fd36, %fd34, %fd35;
	st.global.f64 	[%rd19+88], %fd36;
	ld.global.f64 	%fd37, [%rd18+96];
	ld.global.f64 	%fd38, [%rd19+96];
	add.f64 	%fd39, %fd37, %fd38;
	st.global.f64 	[%rd19+96], %fd39;
	ld.global.f64 	%fd40, [%rd18+104];
	ld.global.f64 	%fd41, [%rd19+104];
	add.f64 	%fd42, %fd40, %fd41;
	st.global.f64 	[%rd19+104], %fd42;
	ld.global.f64 	%fd43, [%rd18+112];
	ld.global.f64 	%fd44, [%rd19+112];
	add.f64 	%fd45, %fd43, %fd44;
	st.global.f64 	[%rd19+112], %fd45;
	ld.global.f64 	%fd46, [%rd18+120];
	ld.global.f64 	%fd47, [%rd19+120];
	add.f64 	%fd48, %fd46, %fd47;
	st.global.f64 	[%rd19+120], %fd48;
	add.s32 	%r146, %r146, 16;
	setp.ne.s32 	%p3, %r146, %r148;
	@%p3 bra 	$L__BB1_3;
$L__BB1_4:
	setp.eq.s32 	%p4, %r6, 0;
	@%p4 bra 	$L__BB1_13;
	and.b32  	%r11, %r57, 7;
	setp.lt.u32 	%p5, %r6, 8;
	@%p5 bra 	$L__BB1_7;
	add.s32 	%r68, %r148, %r5;
	mul.wide.s32 	%rd20, %r68, 8;
	add.s64 	%rd21, %rd3, %rd20;
	ld.global.f64 	%fd49, [%rd21];
	add.s64 	%rd22, %rd1, %rd20;
	ld.global.f64 	%fd50, [%rd22];
	add.f64 	%fd51, %fd49, %fd50;
	st.global.f64 	[%rd22], %fd51;
	ld.global.f64 	%fd52, [%rd21+8];
	ld.global.f64 	%fd53, [%rd22+8];
	add.f64 	%fd54, %fd52, %fd53;
	st.global.f64 	[%rd22+8], %fd54;
	ld.global.f64 	%fd55, [%rd21+16];
	ld.global.f64 	%fd56, [%rd22+16];
	add.f64 	%fd57, %fd55, %fd56;
	st.global.f64 	[%rd22+16], %fd57;
	ld.global.f64 	%fd58, [%rd21+24];
	ld.global.f64 	%fd59, [%rd22+24];
	add.f64 	%fd60, %fd58, %fd59;
	st.global.f64 	[%rd22+24], %fd60;
	ld.global.f64 	%fd61, [%rd21+32];
	ld.global.f64 	%fd62, [%rd22+32];
	add.f64 	%fd63, %fd61, %fd62;
	st.global.f64 	[%rd22+32], %fd63;
	ld.global.f64 	%fd64, [%rd21+40];
	ld.global.f64 	%fd65, [%rd22+40];
	add.f64 	%fd66, %fd64, %fd65;
	st.global.f64 	[%rd22+40], %fd66;
	ld.global.f64 	%fd67, [%rd21+48];
	ld.global.f64 	%fd68, [%rd22+48];
	add.f64 	%fd69, %fd67, %fd68;
	st.global.f64 	[%rd22+48], %fd69;
	ld.global.f64 	%fd70, [%rd21+56];
	ld.global.f64 	%fd71, [%rd22+56];
	add.f64 	%fd72, %fd70, %fd71;
	st.global.f64 	[%rd22+56], %fd72;
	add.s32 	%r148, %r148, 8;
$L__BB1_7:
	setp.eq.s32 	%p6, %r11, 0;
	@%p6 bra 	$L__BB1_13;
	and.b32  	%r14, %r57, 3;
	setp.lt.u32 	%p7, %r11, 4;
	@%p7 bra 	$L__BB1_10;
	add.s32 	%r69, %r148, %r5;
	mul.wide.s32 	%rd23, %r69, 8;
	add.s64 	%rd24, %rd3, %rd23;
	ld.global.f64 	%fd73, [%rd24];
	add.s64 	%rd25, %rd1, %rd23;
	ld.global.f64 	%fd74, [%rd25];
	add.f64 	%fd75, %fd73, %fd74;
	st.global.f64 	[%rd25], %fd75;
	ld.global.f64 	%fd76, [%rd24+8];
	ld.global.f64 	%fd77, [%rd25+8];
	add.f64 	%fd78, %fd76, %fd77;
	st.global.f64 	[%rd25+8], %fd78;
	ld.global.f64 	%fd79, [%rd24+16];
	ld.global.f64 	%fd80, [%rd25+16];
	add.f64 	%fd81, %fd79, %fd80;
	st.global.f64 	[%rd25+16], %fd81;
	ld.global.f64 	%fd82, [%rd24+24];
	ld.global.f64 	%fd83, [%rd25+24];
	add.f64 	%fd84, %fd82, %fd83;
	st.global.f64 	[%rd25+24], %fd84;
	add.s32 	%r148, %r148, 4;
$L__BB1_10:
	setp.eq.s32 	%p8, %r14, 0;
	@%p8 bra 	$L__BB1_13;
	mov.b32 	%r151, 0;
$L__BB1_12:
	.pragma "nounroll";
	add.s32 	%r71, %r148, %r5;
	mul.wide.s32 	%rd26, %r71, 8;
	add.s64 	%rd27, %rd3, %rd26;
	ld.global.f64 	%fd85, [%rd27];
	add.s64 	%rd28, %rd1, %rd26;
	ld.global.f64 	%fd86, [%rd28];
	add.f64 	%fd87, %fd85, %fd86;
	st.global.f64 	[%rd28], %fd87;
	add.s32 	%r148, %r148, 1;
	add.s32 	%r151, %r151, 1;
	setp.ne.s32 	%p9, %r151, %r14;
	@%p9 bra 	$L__BB1_12;
$L__BB1_13:
	st.local.v2.u32 	[%rd4], {%r169, %r2};
	mov.u64 	%rd29, $str$1;
	cvta.global.u64 	%rd30, %rd29;
	{ // callseq 1, 0
	.param .b64 param0;
	st.param.b64 	[param0], %rd30;
	.param .b64 param1;
	st.param.b64 	[param1], %rd12;
	.param .b32 retval0;
	call.uni (retval0), 
	vprintf, 
	(
	param0, 
	param1
	);
	ld.param.b32 	%r72, [retval0];
	} // callseq 1
	setp.ge.s32 	%p10, %r169, %r2;
	@%p10 bra 	$L__BB1_32;
	setp.gt.s32 	%p11, %r58, 0;
	@%p11 bra 	$L__BB1_17;
	mov.b32 	%r170, 0;
	mov.u64 	%rd32, $str$2;
$L__BB1_16:
	st.local.v2.u32 	[%rd4], {%r169, %r170};
	cvta.global.u64 	%rd33, %rd32;
	{ // callseq 2, 0
	.param .b64 param0;
	st.param.b64 	[param0], %rd33;
	.param .b64 param1;
	st.param.b64 	[param1], %rd12;
	.param .b32 retval0;
	call.uni (retval0), 
	vprintf, 
	(
	param0, 
	param1
	);
	ld.param.b32 	%r75, [retval0];
	} // callseq 2
	add.s32 	%r170, %r170, 1;
	bra.uni 	$L__BB1_16;
$L__BB1_17:
	and.b32  	%r23, %r58, 2147483640;
	mov.b32 	%r152, 0;
	mov.u64 	%rd35, $str$2;
	mov.u64 	%rd73, $str$3;
	mov.u32 	%r153, %r152;
$L__BB1_18:
	st.local.v2.u32 	[%rd4], {%r169, %r153};
	cvta.global.u64 	%rd36, %rd35;
	{ // callseq 3, 0
	.param .b64 param0;
	st.param.b64 	[param0], %rd36;
	.param .b64 param1;
	st.param.b64 	[param1], %rd12;
	.param .b32 retval0;
	call.uni (retval0), 
	vprintf, 
	(
	param0, 
	param1
	);
	ld.param.b32 	%r79, [retval0];
	} // callseq 3
	mov.b32 	%r155, 0;
$L__BB1_19:
	setp.lt.u32 	%p12, %r58, 8;
	mov.b32 	%r164, 0;
	@%p12 bra 	$L__BB1_22;
	mov.b32 	%r158, 0;
	mov.u32 	%r157, %r152;
$L__BB1_21:
	.pragma "nounroll";
	ld.param.u64 	%rd78, [pairs_update_param_2];
	mul.wide.s32 	%rd38, %r157, 8;
	cvta.to.global.u64 	%rd39, %rd78;
	add.s64 	%rd40, %rd39, %rd38;
	mul.lo.s32 	%r84, %r58, %r1;
	cvt.s64.s32 	%rd41, %r84;
	cvt.u64.u32 	%rd42, %r155;
	add.s64 	%rd43, %rd41, %rd42;
	shl.b64 	%rd44, %rd43, 3;
	add.s64 	%rd45, %rd39, %rd44;
	ld.global.f64 	%fd88, [%rd45+8];
	ld.global.f64 	%fd89, [%rd40];
	st.local.v2.u32 	[%rd4], {%r1, %r169};
	st.local.v2.u32 	[%rd4+8], {%r153, %r155};
	st.local.u32 	[%rd4+16], %r158;
	st.local.f64 	[%rd4+24], %fd88;
	st.local.f64 	[%rd4+32], %fd89;
	mov.u64 	%rd46, $str$3;
	cvta.global.u64 	%rd47, %rd46;
	add.u64 	%rd48, %SP, 0;
	{ // callseq 4, 0
	.param .b64 param0;
	st.param.b64 	[param0], %rd47;
	.param .b64 param1;
	st.param.b64 	[param1], %rd48;
	.param .b32 retval0;
	call.uni (retval0), 
	vprintf, 
	(
	param0, 
	param1
	);
	ld.param.b32 	%r85, [retval0];
	} // callseq 4
	ld.global.f64 	%fd90, [%rd45+8];
	ld.global.f64 	%fd91, [%rd40];
	mul.wide.s32 	%rd49, %r169, 8;
	add.s64 	%rd50, %rd2, %rd49;
	ld.global.f64 	%fd92, [%rd50];
	fma.rn.f64 	%fd93, %fd90, %fd91, %fd92;
	st.global.f64 	[%rd50], %fd93;
	ld.global.f64 	%fd94, [%rd45+8];
	ld.global.f64 	%fd95, [%rd40+8];
	add.s32 	%r87, %r169, 1;
	st.local.v2.u32 	[%rd4], {%r1, %r87};
	st.local.v2.u32 	[%rd4+8], {%r153, %r155};
	add.s32 	%r88, %r158, 1;
	st.local.u32 	[%rd4+16], %r88;
	st.local.f64 	[%rd4+24], %fd94;
	st.local.f64 	[%rd4+32], %fd95;
	{ // callseq 5, 0
	.param .b64 param0;
	st.param.b64 	[param0], %rd47;
	.param .b64 param1;
	st.param.b64 	[param1], %rd48;
	.param .b32 retval0;
	call.uni (retval0), 
	vprintf, 
	(
	param0, 
	param1
	);
	ld.param.b32 	%r89, [retval0];
	} // callseq 5
	ld.global.f64 	%fd96, [%rd45+8];
	ld.global.f64 	%fd97, [%rd40+8];
	ld.global.f64 	%fd98, [%rd50+8];
	fma.rn.f64 	%fd99, %fd96, %fd97, %fd98;
	st.global.f64 	[%rd50+8], %fd99;
	ld.global.f64 	%fd100, [%rd45+8];
	ld.global.f64 	%fd101, [%rd40+16];
	add.s32 	%r91, %r169, 2;
	st.local.v2.u32 	[%rd4], {%r1, %r91};
	st.local.v2.u32 	[%rd4+8], {%r153, %r155};
	add.s32 	%r92, %r158, 2;
	st.local.u32 	[%rd4+16], %r92;
	st.local.f64 	[%rd4+24], %fd100;
	st.local.f64 	[%rd4+32], %fd101;
	{ // callseq 6, 0
	.param .b64 param0;
	st.param.b64 	[param0], %rd47;
	.param .b64 param1;
	st.param.b64 	[param1], %rd48;
	.param .b32 retval0;
	call.uni (retval0), 
	vprintf, 
	(
	param0, 
	param1
	);
	ld.param.b32 	%r93, [retval0];
	} // callseq 6
	ld.global.f64 	%fd102, [%rd45+8];
	ld.global.f64 	%fd103, [%rd40+16];
	ld.global.f64 	%fd104, [%rd50+16];
	fma.rn.f64 	%fd105, %fd102, %fd103, %fd104;
	st.global.f64 	[%rd50+16], %fd105;
	ld.global.f64 	%fd106, [%rd45+8];
	ld.global.f64 	%fd107, [%rd40+24];
	add.s32 	%r95, %r169, 3;
	st.local.v2.u32 	[%rd4], {%r1, %r95};
	st.local.v2.u32 	[%rd4+8], {%r153, %r155};
	add.s32 	%r96, %r158, 3;
	st.local.u32 	[%rd4+16], %r96;
	st.local.f64 	[%rd4+24], %fd106;
	st.local.f64 	[%rd4+32], %fd107;
	{ // callseq 7, 0
	.param .b64 param0;
	st.param.b64 	[param0], %rd47;
	.param .b64 param1;
	st.param.b64 	[param1], %rd48;
	.param .b32 retval0;
	call.uni (retval0), 
	vprintf, 
	(
	param0, 
	param1
	);
	ld.param.b32 	%r97, [retval0];
	} // callseq 7
	ld.global.f64 	%fd108, [%rd45+8];
	ld.global.f64 	%fd109, [%rd40+24];
	ld.global.f64 	%fd110, [%rd50+24];
	fma.rn.f64 	%fd111, %fd108, %fd109, %fd110;
	st.global.f64 	[%rd50+24], %fd111;
	ld.global.f64 	%fd112, [%rd45+8];
	ld.global.f64 	%fd113, [%rd40+32];
	add.s32 	%r99, %r169, 4;
	st.local.v2.u32 	[%rd4], {%r1, %r99};
	st.local.v2.u32 	[%rd4+8], {%r153, %r155};
	add.s32 	%r100, %r158, 4;
	st.local.u32 	[%rd4+16], %r100;
	st.local.f64 	[%rd4+24], %fd112;
	st.local.f64 	[%rd4+32], %fd113;
	{ // callseq 8, 0
	.param .b64 param0;
	st.param.b64 	[param0], %rd47;
	.param .b64 param1;
	st.param.b64 	[param1], %rd48;
	.param .b32 retval0;
	call.uni (retval0), 
	vprintf, 
	(
	param0, 
	param1
	);
	ld.param.b32 	%r101, [retval0];
	} // callseq 8
	ld.global.f64 	%fd114, [%rd45+8];
	ld.global.f64 	%fd115, [%rd40+32];
	ld.global.f64 	%fd116, [%rd50+32];
	fma.rn.f64 	%fd117, %fd114, %fd115, %fd116;
	st.global.f64 	[%rd50+32], %fd117;
	ld.global.f64 	%fd118, [%rd45+8];
	ld.global.f64 	%fd119, [%rd40+40];
	add.s32 	%r103, %r169, 5;
	st.local.v2.u32 	[%rd4], {%r1, %r103};
	st.local.v2.u32 	[%rd4+8], {%r153, %r155};
	add.s32 	%r104, %r158, 5;
	st.local.u32 	[%rd4+16], %r104;
	st.local.f64 	[%rd4+24], %fd118;
	st.local.f64 	[%rd4+32], %fd119;
	{ // callseq 9, 0
	.param .b64 param0;
	st.param.b64 	[param0], %rd47;
	.param .b64 param1;
	st.param.b64 	[param1], %rd48;
	.param .b32 retval0;
	call.uni (retval0), 
	vprintf, 
	(
	param0, 
	param1
	);
	ld.param.b32 	%r105, [retval0];
	} // callseq 9
	ld.global.f64 	%fd120, [%rd45+8];
	ld.global.f64 	%fd121, [%rd40+40];
	ld.global.f64 	%fd122, [%rd50+40];
	fma.rn.f64 	%fd123, %fd120, %fd121, %fd122;
	st.global.f64 	[%rd50+40], %fd123;
	ld.global.f64 	%fd124, [%rd45+8];
	ld.global.f64 	%fd125, [%rd40+48];
	add.s32 	%r107, %r169, 6;
	st.local.v2.u32 	[%rd4], {%r1, %r107};
	st.local.v2.u32 	[%rd4+8], {%r153, %r155};
	add.s32 	%r108, %r158, 6;
	st.local.u32 	[%rd4+16], %r108;
	st.local.f64 	[%rd4+24], %fd124;
	st.local.f64 	[%rd4+32], %fd125;
	{ // callseq 10, 0
	.param .b64 param0;
	st.param.b64 	[param0], %rd47;
	.param .b64 param1;
	st.param.b64 	[param1], %rd48;
	.param .b32 retval0;
	call.uni (retval0), 
	vprintf, 
	(
	param0, 
	param1
	);
	ld.param.b32 	%r109, [retval0];
	} // callseq 10
	ld.global.f64 	%fd126, [%rd45+8];
	ld.global.f64 	%fd127, [%rd40+48];
	ld.global.f64 	%fd128, [%rd50+48];
	fma.rn.f64 	%fd129, %fd126, %fd127, %fd128;
	st.global.f64 	[%rd50+48], %fd129;
	ld.global.f64 	%fd130, [%rd45+8];
	ld.global.f64 	%fd131, [%rd40+56];
	add.s32 	%r111, %r169, 7;
	st.local.v2.u32 	[%rd4], {%r1, %r111};
	st.local.v2.u32 	[%rd4+8], {%r153, %r155};
	add.s32 	%r112, %r158, 7;
	st.local.u32 	[%rd4+16], %r112;
	st.local.f64 	[%rd4+24], %fd130;
	st.local.f64 	[%rd4+32], %fd131;
	{ // callseq 11, 0
	.param .b64 param0;
	st.param.b64 	[param0], %rd47;
	.param .b64 param1;
	st.param.b64 	[param1], %rd48;
	.param .b32 retval0;
	call.uni (retval0), 
	vprintf, 
	(
	param0, 
	param1
	);
	ld.param.b32 	%r113, [retval0];
	} // callseq 11
	ld.global.f64 	%fd132, [%rd45+8];
	ld.global.f64 	%fd133, [%rd40+56];
	ld.global.f64 	%fd134, [%rd50+56];
	fma.rn.f64 	%fd135, %fd132, %fd133, %fd134;
	st.global.f64 	[%rd50+56], %fd135;
	add.s32 	%r169, %r169, 8;
	add.s32 	%r157, %r157, 8;
	add.s32 	%r158, %r158, 8;
	setp.ne.s32 	%p13, %r158, %r23;
	mov.u32 	%r164, %r23;
	@%p13 bra 	$L__BB1_21;
$L__BB1_22:
	and.b32  	%r39, %r58, 7;
	setp.eq.s32 	%p14, %r39, 0;
	@%p14 bra 	$L__BB1_30;
	ld.param.u64 	%rd79, [pairs_update_param_2];
	cvta.to.global.u64 	%rd51, %rd79;
	mul.lo.s32 	%r116, %r58, %r1;
	cvt.s64.s32 	%rd52, %r116;
	cvt.u64.u32 	%rd53, %r155;
	add.s64 	%rd54, %rd52, %rd53;
	shl.b64 	%rd55, %rd54, 3;
	add.s64 	%rd5, %rd51, %rd55;
	add.s32 	%r117, %r39, -1;
	setp.lt.u32 	%p15, %r117, 3;
	@%p15 bra 	$L__BB1_25;
	ld.param.u64 	%rd80, [pairs_update_param_2];
	ld.global.f64 	%fd136, [%rd5+8];
	add.s32 	%r118, %r164, %r152;
	cvta.to.global.u64 	%rd56, %rd80;
	mul.wide.s32 	%rd57, %r118, 8;
	add.s64 	%rd58, %rd56, %rd57;
	ld.global.f64 	%fd137, [%rd58];
	st.local.v2.u32 	[%rd4], {%r1, %r169};
	st.local.v2.u32 	[%rd4+8], {%r153, %r155};
	st.local.u32 	[%rd4+16], %r164;
	st.local.f64 	[%rd4+24], %fd136;
	st.local.f64 	[%rd4+32], %fd137;
	mov.u64 	%rd59, $str$3;
	cvta.global.u64 	%rd60, %rd59;
	add.u64 	%rd61, %SP, 0;
	{ // callseq 12, 0
	.param .b64 param0;
	st.param.b64 	[param0], %rd60;
	.param .b64 param1;
	st.param.b64 	[param1], %rd61;
	.param .b32 retval0;
	call.uni (retval0), 
	vprintf, 
	(
	param0, 
	param1
	);
	ld.param.b32 	%r119, [retval0];
	} // callseq 12
	ld.global.f64 	%fd138, [%rd5+8];
	ld.global.f64 	%fd139, [%rd58];
	mul.wide.s32 	%rd62, %r169, 8;
	add.s64 	%rd63, %rd2, %rd62;
	ld.global.f64 	%fd140, [%rd63];
	fma.rn.f64 	%fd141, %fd138, %fd139, %fd140;
	st.global.f64 	[%rd63], %fd141;
	add.s32 	%r121, %r169, 1;
	add.s32 	%r122, %r164, 1;
	ld.global.f64 	%fd142, [%rd5+8];
	ld.global.f64 	%fd143, [%rd58+8];
	st.local.v2.u32 	[%rd4], {%r1, %r121};
	st.local.v2.u32 	[%rd4+8], {%r153, %r155};
	st.local.u32 	[%rd4+16], %r122;
	st.local.f64 	[%rd4+24], %fd142;
	st.local.f64 	[%rd4+32], %fd143;
	{ // callseq 13, 0
	.param .b64 param0;
	st.param.b64 	[param0], %rd60;
	.param .b64 param1;
	st.param.b64 	[param1], %rd61;
	.param .b32 retval0;
	call.uni (retval0), 
	vprintf, 
	(
	param0, 
	param1
	);
	ld.param.b32 	%r123, [retval0];
	} // callseq 13
	ld.global.f64 	%fd144, [%rd5+8];
	ld.global.f64 	%fd145, [%rd58+8];
	ld.global.f64 	%fd146, [%rd63+8];
	fma.rn.f64 	%fd147, %fd144, %fd145, %fd146;
	st.global.f64 	[%rd63+8], %fd147;
	add.s32 	%r125, %r169, 2;
	add.s32 	%r126, %r164, 2;
	ld.global.f64 	%fd148, [%rd5+8];
	ld.global.f64 	%fd149, [%rd58+16];
	st.local.v2.u32 	[%rd4], {%r1, %r125};
	st.local.v2.u32 	[%rd4+8], {%r153, %r155};
	st.local.u32 	[%rd4+16], %r126;
	st.local.f64 	[%rd4+24], %fd148;
	st.local.f64 	[%rd4+32], %fd149;
	{ // callseq 14, 0
	.param .b64 param0;
	st.param.b64 	[param0], %rd60;
	.param .b64 param1;
	st.param.b64 	[param1], %rd61;
	.param .b32 retval0;
	call.uni (retval0), 
	vprintf, 
	(
	param0, 
	param1
	);
	ld.param.b32 	%r127, [retval0];
	} // callseq 14
	ld.global.f64 	%fd150, [%rd5+8];
	ld.global.f64 	%fd151, [%rd58+16];
	ld.global.f64 	%fd152, [%rd63+16];
	fma.rn.f64 	%fd153, %fd150, %fd151, %fd152;
	st.global.f64 	[%rd63+16], %fd153;
	add.s32 	%r129, %r169, 3;
	add.s32 	%r130, %r164, 3;
	ld.global.f64 	%fd154, [%rd5+8];
	ld.global.f64 	%fd155, [%rd58+24];
	st.local.v2.u32 	[%rd4], {%r1, %r129};
	st.local.v2.u32 	[%rd4+8], {%r153, %r155};
	st.local.u32 	[%rd4+16], %r130;
	st.local.f64 	[%rd4+24], %fd154;
	st.local.f64 	[%rd4+32], %fd155;
	{ // callseq 15, 0
	.param .b64 param0;
	st.param.b64 	[param0], %rd60;
	.param .b64 param1;
	st.param.b64 	[param1], %rd61;
	.param .b32 retval0;
	call.uni (retval0), 
	vprintf, 
	(
	param0, 
	param1
	);
	ld.param.b32 	%r131, [retval0];
	} // callseq 15
	ld.global.f64 	%fd156, [%rd5+8];
	ld.global.f64 	%fd157, [%rd58+24];
	ld.global.f64 	%fd158, [%rd63+24];
	fma.rn.f64 	%fd159, %fd156, %fd157, %fd158;
	st.global.f64 	[%rd63+24], %fd159;
	add.s32 	%r169, %r169, 4;
	add.s32 	%r164, %r164, 4;
$L__BB1_25:
	ld.param.u64 	%rd81, [pairs_update_param_2];
	cvta.to.global.u64 	%rd6, %rd81;
	and.b32  	%r134, %r58, 3;
	setp.eq.s32 	%p16, %r134, 0;
	@%p16 bra 	$L__BB1_30;
	setp.eq.s32 	%p17, %r134, 1;
	@%p17 bra 	$L__BB1_28;
	ld.global.f64 	%fd160, [%rd5+8];
	add.s32 	%r135, %r164, %r152;
	mul.wide.s32 	%rd64, %r135, 8;
	add.s64 	%rd65, %rd6, %rd64;
	ld.global.f64 	%fd161, [%rd65];
	st.local.v2.u32 	[%rd4], {%r1, %r169};
	st.local.v2.u32 	[%rd4+8], {%r153, %r155};
	st.local.u32 	[%rd4+16], %r164;
	st.local.f64 	[%rd4+24], %fd160;
	st.local.f64 	[%rd4+32], %fd161;
	cvta.global.u64 	%rd67, %rd73;
	{ // callseq 16, 0
	.param .b64 param0;
	st.param.b64 	[param0], %rd67;
	.param .b64 param1;
	st.param.b64 	[param1], %rd12;
	.param .b32 retval0;
	call.uni (retval0), 
	vprintf, 
	(
	param0, 
	param1
	);
	ld.param.b32 	%r136, [retval0];
	} // callseq 16
	ld.global.f64 	%fd162, [%rd5+8];
	ld.global.f64 	%fd163, [%rd65];
	mul.wide.s32 	%rd69, %r169, 8;
	add.s64 	%rd70, %rd2, %rd69;
	ld.global.f64 	%fd164, [%rd70];
	fma.rn.f64 	%fd165, %fd162, %fd163, %fd164;
	st.global.f64 	[%rd70], %fd165;
	add.s32 	%r138, %r169, 1;
	add.s32 	%r139, %r164, 1;
	ld.global.f64 	%fd166, [%rd5+8];
	ld.global.f64 	%fd167, [%rd65+8];
	st.local.v2.u32 	[%rd4], {%r1, %r138};
	st.local.v2.u32 	[%rd4+8], {%r153, %r155};
	st.local.u32 	[%rd4+16], %r139;
	st.local.f64 	[%rd4+24], %fd166;
	st.local.f64 	[%rd4+32], %fd167;
	{ // callseq 17, 0
	.param .b64 param0;
	st.param.b64 	[param0], %rd67;
	.param .b64 param1;
	st.param.b64 	[param1], %rd12;
	.param .b32 retval0;
	call.uni (retval0), 
	vprintf, 
	(
	param0, 
	param1
	);
	ld.param.b32 	%r140, [retval0];
	} // callseq 17
	ld.global.f64 	%fd168, [%rd5+8];
	ld.global.f64 	%fd169, [%rd65+8];
	ld.global.f64 	%fd170, [%rd70+8];
	fma.rn.f64 	%fd171, %fd168, %fd169, %fd170;
	st.global.f64 	[%rd70+8], %fd171;
	add.s32 	%r169, %r169, 2;
	add.s32 	%r164, %r164, 2;
$L__BB1_28:
	and.b32  	%r142, %r58, 1;
	setp.eq.b32 	%p18, %r142, 1;
	not.pred 	%p19, %p18;
	@%p19 bra 	$L__BB1_30;
	ld.global.f64 	%fd172, [%rd5+8];
	add.s32 	%r143, %r164, %r152;
	mul.wide.s32 	%rd71, %r143, 8;
	add.s64 	%rd72, %rd6, %rd71;
	ld.global.f64 	%fd173, [%rd72];
	st.local.v2.u32 	[%rd4], {%r1, %r169};
	st.local.v2.u32 	[%rd4+8], {%r153, %r155};
	st.local.u32 	[%rd4+16], %r164;
	st.local.f64 	[%rd4+24], %fd172;
	st.local.f64 	[%rd4+32], %fd173;
	cvta.global.u64 	%rd74, %rd73;
	{ // callseq 18, 0
	.param .b64 param0;
	st.param.b64 	[param0], %rd74;
	.param .b64 param1;
	st.param.b64 	[param1], %rd12;
	.param .b32 retval0;
	call.uni (retval0), 
	vprintf, 
	(
	param0, 
	param1
	);
	ld.param.b32 	%r144, [retval0];
	} // callseq 18
	ld.global.f64 	%fd174, [%rd5+8];
	ld.global.f64 	%fd175, [%rd72];
	mul.wide.s32 	%rd76, %r169, 8;
	add.s64 	%rd77, %rd2, %rd76;
	ld.global.f64 	%fd176, [%rd77];
	fma.rn.f64 	%fd177, %fd174, %fd175, %fd176;
	st.global.f64 	[%rd77], %fd177;
	add.s32 	%r169, %r169, 1;
$L__BB1_30:
	add.s32 	%r155, %r155, 1;
	setp.ne.s32 	%p20, %r155, %r58;
	@%p20 bra 	$L__BB1_19;
	add.s32 	%r152, %r152, %r57;
	add.s32 	%r153, %r153, 1;
	setp.lt.s32 	%p21, %r169, %r2;
	@%p21 bra 	$L__BB1_18;
$L__BB1_32:
	ret;

}


// ===== COMPILED SASS (sm_100) =====

	.target	sm_100

	.elftype	@"ET_EXEC"


//--------------------- .note.nv.tkinfo           --------------------------
	.section	.note.nv.tkinfo,"",@"SHT_NOTE"
	.sectionflags	@"SHF_NOTE_NV_TKINFO"
	.tkinfo
        /*0018*/ 	.word	0x00000002
        /*0030*/ 	.string	""
        /*0030*/ 	.string	"ptxas"
        /*0030*/ 	.string	"Cuda compilation tools, release 13.0, V13.0.88"
        /*0030*/ 	.string	"Build cuda_13.0.r13.0/compiler.36424714_0"
        /*0030*/ 	.string	"-arch sm_100 -m 64 "



//--------------------- .note.nv.cuinfo           --------------------------
	.section	.note.nv.cuinfo,"",@"SHT_NOTE"
	.sectionflags	@"SHF_NOTE_NV_CUINFO"
        /*0018*/ 	.short	0x0002
        /*001a*/ 	.short	0x0064
        /*001c*/ 	.short	0x0082
	.zero		2


//--------------------- .nv.info                  --------------------------
	.section	.nv.info,"",@"SHT_CUDA_INFO"
	.align	4


	//----- nvinfo : EIATTR_REGCOUNT
	.align		4
        /*0000*/ 	.byte	0x04, 0x2f
        /*0002*/ 	.short	(.L_5 - .L_4)
	.align		4
.L_4:
        /*0004*/ 	.word	index@(powers)
        /*0008*/ 	.word	0x0000001d


	//----- nvinfo : EIATTR_FRAME_SIZE
	.align		4
.L_5:
        /*000c*/ 	.byte	0x04, 0x11
        /*000e*/ 	.short	(.L_7 - .L_6)
	.align		4
.L_6:
        /*0010*/ 	.word	index@(powers)
        /*0014*/ 	.word	0x00000000


	//----- nvinfo : EIATTR_REGCOUNT
	.align		4
.L_7:
        /*0018*/ 	.byte	0x04, 0x2f
        /*001a*/ 	.short	(.L_9 - .L_8)
	.align		4
.L_8:
        /*001c*/ 	.word	index@(pairs_update)
        /*0020*/ 	.word	0x00000026


	//----- nvinfo : EIATTR_FRAME_SIZE
	.align		4
.L_9:
        /*0024*/ 	.byte	0x04, 0x11
        /*0026*/ 	.short	(.L_11 - .L_10)
	.align		4
.L_10:
        /*0028*/ 	.word	index@(pairs_update)
        /*002c*/ 	.word	0x00000028


	//----- nvinfo : EIATTR_MIN_STACK_SIZE
	.align		4
.L_11:
        /*0030*/ 	.byte	0x04, 0x12
        /*0032*/ 	.short	(.L_13 - .L_12)
	.align		4
.L_12:
        /*0034*/ 	.word	index@(pairs_update)
        /*0038*/ 	.word	0x00000028


	//----- nvinfo : EIATTR_MIN_STACK_SIZE
	.align		4
.L_13:
        /*003c*/ 	.byte	0x04, 0x12
        /*003e*/ 	.short	(.L_15 - .L_14)
	.align		4
.L_14:
        /*0040*/ 	.word	index@(powers)
        /*0044*/ 	.word	0x00000000
.L_15:


//--------------------- .nv.compat                --------------------------
	.section	.nv.compat,"",@"SHT_CUDA_COMPAT_INFO"
	.align	4
        /*0000*/ 	.byte	0x02, 0x09, 0x00, 0x00, 0x02, 0x02, 0x01, 0x00, 0x02, 0x05, 0x05, 0x00, 0x03, 0x07, 0x01, 0x01
        /*0010*/ 	.byte	0x02, 0x03, 0x00, 0x00, 0x02, 0x06, 0x01, 0x00, 0x04, 0x0b, 0x08, 0x00, 0x01, 0x00, 0x00, 0x00
        /*0020*/ 	.byte	0x00, 0x00, 0x00, 0x00


//--------------------- .nv.info.pairs_update     --------------------------
	.section	.nv.info.pairs_update,"",@"SHT_CUDA_INFO"
	.sectionflags	@""
	.align	4


	//----- nvinfo : EIATTR_CUDA_API_VERSION
	.align		4
        /*0000*/ 	.byte	0x04, 0x37
        /*0002*/ 	.short	(.L_17 - .L_16)
.L_16:
        /*0004*/ 	.word	0x00000082


	//----- nvinfo : EIATTR_KPARAM_INFO
	.align		4
.L_17:
        /*0008*/ 	.byte	0x04, 0x17
        /*000a*/ 	.short	(.L_19 - .L_18)
.L_18:
        /*000c*/ 	.word	0x00000000
        /*0010*/ 	.short	0x0006
        /*0012*/ 	.short	0x0028
        /*0014*/ 	.byte	0x00, 0xf5, 0x21, 0x00


	//----- nvinfo : EIATTR_KPARAM_INFO
	.align		4
.L_19:
        /*0018*/ 	.byte	0x04, 0x17
        /*001a*/ 	.short	(.L_21 - .L_20)
.L_20:
        /*001c*/ 	.word	0x00000000
        /*0020*/ 	.short	0x0005
        /*0022*/ 	.short	0x0020
        /*0024*/ 	.byte	0x00, 0xf5, 0x21, 0x00


	//----- nvinfo : EIATTR_KPARAM_INFO
	.align		4
.L_21:
        /*0028*/ 	.byte	0x04, 0x17
        /*002a*/ 	.short	(.L_23 - .L_22)
.L_22:
        /*002c*/ 	.word	0x00000000
        /*0030*/ 	.short	0x0004
        /*0032*/ 	.short	0x0018
        /*0034*/ 	.byte	0x00, 0xf0, 0x11, 0x00


	//----- nvinfo : EIATTR_KPARAM_INFO
	.align		4
.L_23:
        /*0038*/ 	.byte	0x04, 0x17
        /*003a*/ 	.short	(.L_25 - .L_24)
.L_24:
        /*003c*/ 	.word	0x00000000
        /*0040*/ 	.short	0x0003
        /*0042*/ 	.short	0x0010
        /*0044*/ 	.byte	0x00, 0xf5, 0x21, 0x00


	//----- nvinfo : EIATTR_KPARAM_INFO
	.align		4
.L_25:
        /*0048*/ 	.byte	0x04, 0x17
        /*004a*/ 	.short	(.L_27 - .L_26)
.L_26:
        /*004c*/ 	.word	0x00000000
        /*0050*/ 	.short	0x0002
        /*0052*/ 	.short	0x0008
        /*0054*/ 	.byte	0x00, 0xf5, 0x21, 0x00


	//----- nvinfo : EIATTR_KPARAM_INFO
	.align		4
.L_27:
        /*0058*/ 	.byte	0x04, 0x17
        /*005a*/ 	.short	(.L_29 - .L_28)
.L_28:
        /*005c*/ 	.word	0x00000000
        /*0060*/ 	.short	0x0001
        /*0062*/ 	.short	0x0004
        /*0064*/ 	.byte	0x00, 0xf0, 0x11, 0x00


	//----- nvinfo : EIATTR_KPARAM_INFO
	.align		4
.L_29:
        /*0068*/ 	.byte	0x04, 0x17
        /*006a*/ 	.short	(.L_31 - .L_30)
.L_30:
        /*006c*/ 	.word	0x00000000
        /*0070*/ 	.short	0x0000
        /*0072*/ 	.short	0x0000
        /*0074*/ 	.byte	0x00, 0xf0, 0x11, 0x00


	//----- nvinfo : EIATTR_SPARSE_MMA_MASK
	.align		4
.L_31:
        /*0078*/ 	.byte	0x03, 0x50
        /*007a*/ 	.short	0x0000


	//----- nvinfo : EIATTR_MAXREG_COUNT
	.align		4
        /*007c*/ 	.byte	0x03, 0x1b
        /*007e*/ 	.short	0x00ff


	//----- nvinfo : EIATTR_EXTERNS
	.align		4
        /*0080*/ 	.byte	0x04, 0x0f
        /*0082*/ 	.short	(.L_33 - .L_32)


	//   ....[0]....
	.align		4
.L_32:
        /*0084*/ 	.word	index@(vprintf)


	//----- nvinfo : EIATTR_MERCURY_ISA_VERSION
	.align		4
.L_33:
        /*0088*/ 	.byte	0x03, 0x5f
        /*008a*/ 	.short	0x0101


	//----- nvinfo : EIATTR_VRC_CTA_INIT_COUNT
	.align		4
        /*008c*/ 	.byte	0x02, 0x4a
	.zero		1
	.zero		1


	//----- nvinfo : EIATTR_SYSCALL_OFFSETS
	.align		4
        /*0090*/ 	.byte	0x04, 0x46
        /*0092*/ 	.short	(.L_35 - .L_34)


	//   ....[0]....
.L_34:
        /*0094*/ 	.word	0x00000180


	//   ....[1]....
        /*0098*/ 	.word	0x00000d30


	//   ....[2]....
        /*009c*/ 	.word	0x00000e30


	//   ....[3]....
        /*00a0*/ 	.word	0x00000f30


	//   ....[4]....
        /*00a4*/ 	.word	0x00001170


	//   ....[5]....
        /*00a8*/ 	.word	0x00001300


	//   ....[6]....
        /*00ac*/ 	.word	0x00001470


	//   ....[7]....
        /*00b0*/ 	.word	0x000015e0


	//   ....[8]....
        /*00b4*/ 	.word	0x00001750


	//   ....[9]....
        /*00b8*/ 	.word	0x000018c0


	//   ....[10]....
        /*00bc*/ 	.word	0x00001a30


	//   ....[11]....
        /*00c0*/ 	.word	0x00001ba0


	//   ....[12]....
        /*00c4*/ 	.word	0x00001e80


	//   ....[13]....
        /*00c8*/ 	.word	0x00002020


	//   ....[14]....
        /*00cc*/ 	.word	0x000021a0


	//   ....[15]....
        /*00d0*/ 	.word	0x00002320


	//   ....[16]....
        /*00d4*/ 	.word	0x00002540


	//   ....[17]....
        /*00d8*/ 	.word	0x000026e0


	//   ....[18]....
        /*00dc*/ 	.word	0x000028f0


	//----- nvinfo : EIATTR_EXIT_INSTR_OFFSETS
	.align		4
.L_35:
        /*00e0*/ 	.byte	0x04, 0x1c
        /*00e2*/ 	.short	(.L_37 - .L_36)


	//   ....[0]....
.L_36:
        /*00e4*/ 	.word	0x00000d50


	//   ....[1]....
        /*00e8*/ 	.word	0x00002a20


	//----- nvinfo : EIATTR_CRS_STACK_SIZE
	.align		4
.L_37:
        /*00ec*/ 	.byte	0x04, 0x1e
        /*00ee*/ 	.short	(.L_39 - .L_38)
.L_38:
        /*00f0*/ 	.word	0x00000000


	//----- nvinfo : EIATTR_CBANK_PARAM_SIZE
	.align		4
.L_39:
        /*00f4*/ 	.byte	0x03, 0x19
        /*00f6*/ 	.short	0x0030


	//----- nvinfo : EIATTR_PARAM_CBANK
	.align		4
        /*00f8*/ 	.byte	0x04, 0x0a
        /*00fa*/ 	.short	(.L_41 - .L_40)
	.align		4
.L_40:
        /*00fc*/ 	.word	index@(.nv.constant0.pairs_update)
        /*0100*/ 	.short	0x0380
        /*0102*/ 	.short	0x0030


	//----- nvinfo : EIATTR_SW_WAR
	.align		4
.L_41:
        /*0104*/ 	.byte	0x04, 0x36
        /*0106*/ 	.short	(.L_43 - .L_42)
.L_42:
        /*0108*/ 	.word	0x00000008
.L_43:


//--------------------- .nv.info.powers           --------------------------
	.section	.nv.info.powers,"",@"SHT_CUDA_INFO"
	.sectionflags	@""
	.align	4


	//----- nvinfo : EIATTR_CUDA_API_VERSION
	.align		4
        /*0000*/ 	.byte	0x04, 0x37
        /*0002*/ 	.short	(.L_45 - .L_44)
.L_44:
        /*0004*/ 	.word	0x00000082


	//----- nvinfo : EIATTR_KPARAM_INFO
	.align		4
.L_45:
        /*0008*/ 	.byte	0x04, 0x17
        /*000a*/ 	.short	(.L_47 - .L_46)
.L_46:
        /*000c*/ 	.word	0x00000000
        /*0010*/ 	.short	0x0002
        /*0012*/ 	.short	0x0010
        /*0014*/ 	.byte	0x00, 0xf5, 0x21, 0x00


	//----- nvinfo : EIATTR_KPARAM_INFO
	.align		4
.L_47:
        /*0018*/ 	.byte	0x04, 0x17
        /*001a*/ 	.short	(.L_49 - .L_48)
.L_48:
        /*001c*/ 	.word	0x00000000
        /*0020*/ 	.short	0x0001
        /*0022*/ 	.short	0x0008
        /*0024*/ 	.byte	0x00, 0xf5, 0x21, 0x00


	//----- nvinfo : EIATTR_KPARAM_INFO
	.align		4
.L_49:
        /*0028*/ 	.byte	0x04, 0x17
        /*002a*/ 	.short	(.L_51 - .L_50)
.L_50:
        /*002c*/ 	.word	0x00000000
        /*0030*/ 	.short	0x0000
        /*0032*/ 	.short	0x0000
        /*0034*/ 	.byte	0x00, 0xf0, 0x11, 0x00


	//----- nvinfo : EIATTR_SPARSE_MMA_MASK
	.align		4
.L_51:
        /*0038*/ 	.byte	0x03, 0x50
        /*003a*/ 	.short	0x0000


	//----- nvinfo : EIATTR_MAXREG_COUNT
	.align		4
        /*003c*/ 	.byte	0x03, 0x1b
        /*003e*/ 	.short	0x00ff


	//----- nvinfo : EIATTR_MERCURY_ISA_VERSION
	.align		4
        /*0040*/ 	.byte	0x03, 0x5f
        /*0042*/ 	.short	0x0101


	//----- nvinfo : EIATTR_VRC_CTA_INIT_COUNT
	.align		4
        /*0044*/ 	.byte	0x02, 0x4a
	.zero		1
	.zero		1


	//----- nvinfo : EIATTR_EXIT_INSTR_OFFSETS
	.align		4
        /*0048*/ 	.byte	0x04, 0x1c
        /*004a*/ 	.short	(.L_53 - .L_52)


	//   ....[0]....
.L_52:
        /*004c*/ 	.word	0x000000f0


	//   ....[1]....
        /*0050*/ 	.word	0x00000360


	//   ....[2]....
        /*0054*/ 	.word	0x00000450


	//   ....[3]....
        /*0058*/ 	.word	0x000004f0


	//   ....[4]....
        /*005c*/ 	.word	0x00000530


	//----- nvinfo : EIATTR_CBANK_PARAM_SIZE
	.align		4
.L_53:
        /*0060*/ 	.byte	0x03, 0x19
        /*0062*/ 	.short	0x0018


	//----- nvinfo : EIATTR_PARAM_CBANK
	.align		4
        /*0064*/ 	.byte	0x04, 0x0a
        /*0066*/ 	.short	(.L_55 - .L_54)
	.align		4
.L_54:
        /*0068*/ 	.word	index@(.nv.constant0.powers)
        /*006c*/ 	.short	0x0380
        /*006e*/ 	.short	0x0018


	//----- nvinfo : EIATTR_SW_WAR
	.align		4
.L_55:
        /*0070*/ 	.byte	0x04, 0x36
        /*0072*/ 	.short	(.L_57 - .L_56)
.L_56:
        /*0074*/ 	.word	0x00000008
.L_57:


//--------------------- .nv.callgraph             --------------------------
	.section	.nv.callgraph,"",@"SHT_CUDA_CALLGRAPH"
	.align	4
	.sectionentsize	8
	.align		4
        /*0000*/ 	.word	0x00000000
	.align		4
        /*0004*/ 	.word	0xffffffff
	.align		4
        /*0008*/ 	.word	index@(pairs_update)
	.align		4
        /*000c*/ 	.word	index@(vprintf)
	.align		4
        /*0010*/ 	.word	0x00000000
	.align		4
        /*0014*/ 	.word	0xfffffffe
	.align		4
        /*0018*/ 	.word	0x00000000
	.align		4
        /*001c*/ 	.word	0xfffffffd
	.align		4
        /*0020*/ 	.word	0x00000000
	.align		4
        /*0024*/ 	.word	0xfffffffc


//--------------------- .nv.constant4             --------------------------
	.section	.nv.constant4,"a",@progbits
	.align	8
	.align		8
.nv.constant4:
        /*0000*/ 	.dword	vprintf
	.align		8
        /*0008*/ 	.dword	$str
	.align		8
        /*0010*/ 	.dword	$str$1
	.align		8
        /*0018*/ 	.dword	$str$2
	.align		8
        /*0020*/ 	.dword	$str$3


//--------------------- .text.pairs_update        --------------------------
	.section	.text.pairs_update,"ax",@progbits
	.align	128
        .global         pairs_update
        .type           pairs_update,@function
        .size           pairs_update,(.L_x_42 - pairs_update)
        .other          pairs_update,@"STO_CUDA_ENTRY STV_DEFAULT"
pairs_update:
.text.pairs_update:
[----:B------:R-:W0:Y:S01]  /*0000*/  LDC R1, c[0x0][0x37c] ;  /* 0x0000df00ff017b82 */ /* 0x000e220000000800 */
[----:B------:R-:W1:Y:S07]  /*0010*/  S2R R3, SR_CTAID.X ;  /* 0x0000000000037919 */ /* 0x000e6e0000002500 */
[----:B------:R-:W2:Y:S01]  /*0020*/  LDC.64 R12, c[0x0][0x380] ;  /* 0x0000e000ff0c7b82 */ /* 0x000ea20000000a00 */
[----:B------:R-:W3:Y:S01]  /*0030*/  LDCU UR5, c[0x0][0x2fc] ;  /* 0x00005f80ff0577ac */ /* 0x000ee20008000800 */
[----:B0-----:R-:W-:Y:S01]  /*0040*/  VIADD R1, R1, 0xffffffd8 ;  /* 0xffffffd801017836 */ /* 0x001fe20000000000 */
[----:B------:R-:W1:Y:S01]  /*0050*/  S2R R10, SR_TID.X ;  /* 0x00000000000a7919 */ /* 0x000e620000002100 */
[----:B------:R-:W-:Y:S01]  /*0060*/  MOV R0, 0x0 ;  /* 0x0000000000007802 */ /* 0x000fe20000000f00 */
[----:B------:R-:W1:Y:S03]  /*0070*/  LDCU UR4, c[0x0][0x360] ;  /* 0x00006c00ff0477ac */ /* 0x000e660008000800 */
[----:B------:R0:W4:Y:S01]  /*0080*/  LDC.64 R8, c[0x4][R0] ;  /* 0x0100000000087b82 */ /* 0x0001220000000a00 */
[----:B------:R-:W5:Y:S01]  /*0090*/  LDCU.64 UR6, c[0x4][0x8] ;  /* 0x01000100ff0677ac */ /* 0x000f620008000a00 */
[----:B------:R-:W0:Y:S01]  /*00a0*/  LDCU.64 UR36, c[0x0][0x358] ;  /* 0x00006b00ff2477ac */ /* 0x000e220008000a00 */
[----:B--2---:R-:W-:Y:S01]  /*00b0*/  IMAD.MOV.U32 R11, RZ, RZ, R12 ;  /* 0x000000ffff0b7224 */ /* 0x004fe200078e000c */
[----:B------:R2:W-:Y:S01]  /*00c0*/  STL [R1+0x10], R13 ;  /* 0x0000100d01007387 */ /* 0x0005e20000100800 */
[----:B-----5:R-:W-:-:S02]  /*00d0*/  IMAD.U32 R4, RZ, RZ, UR6 ;  /* 0x00000006ff047e24 */ /* 0x020fc4000f8e00ff */
[----:B------:R-:W-:Y:S02]  /*00e0*/  IMAD.U32 R5, RZ, RZ, UR7 ;  /* 0x00000007ff057e24 */ /* 0x000fe4000f8e00ff */
[----:B-1----:R-:W-:Y:S01]  /*00f0*/  IMAD R2, R3, UR4, R10 ;  /* 0x0000000403027c24 */ /* 0x002fe2000f8e020a */
[----:B------:R-:W1:Y:S01]  /*0100*/  LDCU UR4, c[0x0][0x2f8] ;  /* 0x00005f00ff0477ac */ /* 0x000e620008000800 */
[----:B------:R2:W-:Y:S04]  /*0110*/  STL.64 [R1+0x8], R10 ;  /* 0x0000080a01007387 */ /* 0x0005e80000100a00 */
[----:B------:R2:W-:Y:S01]  /*0120*/  STL.64 [R1], R2 ;  /* 0x0000000201007387 */ /* 0x0005e20000100a00 */
[----:B-1----:R-:W-:-:S04]  /*0130*/  IADD3 R31, P0, PT, R1, UR4, RZ ;  /* 0x00000004011f7c10 */ /* 0x002fc8000ff1e0ff */
[----:B---3--:R-:W-:Y:S02]  /*0140*/  IADD3.X R30, PT, PT, RZ, UR5, RZ, P0, !PT ;  /* 0x00000005ff1e7c10 */ /* 0x008fe400087fe4ff */
[----:B------:R-:W-:-:S03]  /*0150*/  MOV R6, R31 ;  /* 0x0000001f00067202 */ /* 0x000fc60000000f00 */
[----:B0-2-4-:R-:W-:-:S07]  /*0160*/  IMAD.MOV.U32 R7, RZ, RZ, R30 ;  /* 0x000000ffff077224 */ /* 0x015fce00078e001e */
[----:B------:R-:W-:-:S07]  /*0170*/  LEPC R20, `(.L_x_0) ;  /* 0x000000001014794e */ /* 0x000fce0000000000 */
[----:B------:R-:W-:Y:S05]  /*0180*/  CALL.ABS.NOINC R8 ;  /* 0x0000000008007343 */ /* 0x000fea0003c00000 */
.L_x_0:
[----:B------:R-:W0:Y:S08]  /*0190*/  LDC.64 R4, c[0x0][0x3a0] ;  /* 0x0000e800ff047b82 */ /* 0x000e300000000a00 */
[----:B------:R-:W1:Y:S01]  /*01a0*/  LDC R0, c[0x0][0x384] ;  /* 0x0000e100ff007b82 */ /* 0x000e620000000800 */
[----:B0-----:R-:W-:-:S05]  /*01b0*/  IMAD.WIDE R4, R2, 0x4, R4 ;  /* 0x0000000402047825 */ /* 0x001fca00078e0204 */
[----:B------:R0:W5:Y:S04]  /*01c0*/  LDG.E R27, desc[UR36][R4.64+0x4] ;  /* 0x00000424041b7981 */ /* 0x000168000c1e1900 */
[----:B------:R0:W5:Y:S01]  /*01d0*/  LDG.E R26, desc[UR36][R4.64] ;  /* 0x00000024041a7981 */ /* 0x000162000c1e1900 */
[----:B-1----:R-:W-:-:S13]  /*01e0*/  ISETP.GE.AND P0, PT, R0, 0x1, PT ;  /* 0x000000010000780c */ /* 0x002fda0003f06270 */
[----:B0-----:R-:W-:Y:S05]  /*01f0*/  @!P0 BRA `(.L_x_1) ;  /* 0x0000000800a88947 */ /* 0x001fea0003800000 */
[----:B------:R-:W0:Y:S01]  /*0200*/  LDCU UR4, c[0x0][0x398] ;  /* 0x00007300ff0477ac */ /* 0x000e220008000800 */
[C---:B------:R-:W-:Y:S01]  /*0210*/  ISETP.GE.U32.AND P1, PT, R0.reuse, 0x10, PT ;  /* 0x000000100000780c */ /* 0x040fe20003f26070 */
[----:B------:R-:W-:Y:S01]  /*0220*/  IMAD.MOV.U32 R3, RZ, RZ, RZ ;  /* 0x000000ffff037224 */ /* 0x000fe200078e00ff */
[----:B------:R-:W-:-:S04]  /*0230*/  LOP3.LUT R20, R0, 0xf, RZ, 0xc0, !PT ;  /* 0x0000000f00147812 */ /* 0x000fc800078ec0ff */
[----:B------:R-:W-:Y:S01]  /*0240*/  ISETP.NE.AND P0, PT, R20, RZ, PT ;  /* 0x000000ff1400720c */ /* 0x000fe20003f05270 */
[----:B0-----:R-:W-:-:S06]  /*0250*/  IMAD R5, R2, UR4, RZ ;  /* 0x0000000402057c24 */ /* 0x001fcc000f8e02ff */
[----:B------:R-:W-:Y:S06]  /*0260*/  @!P1 BRA `(.L_x_2) ;  /* 0x0000000400309947 */ /* 0x000fec0003800000 */
[----:B------:R-:W-:Y:S01]  /*0270*/  HFMA2 R4, -RZ, RZ, 0, 0 ;  /* 0x00000000ff047431 */ /* 0x000fe200000001ff */
[----:B------:R-:W-:Y:S01]  /*0280*/  BSSY.RECONVERGENT B0, `(.L_x_2) ;  /* 0x000004a000007945 */ /* 0x000fe20003800200 */
[----:B------:R-:W-:-:S07]  /*0290*/  LOP3.LUT R3, R0, 0x7ffffff0, RZ, 0xc0, !PT ;  /* 0x7ffffff000037812 */ /* 0x000fce00078ec0ff */
.L_x_3:
[----:B0-----:R-:W0:Y:S01]  /*02a0*/  LDC.64 R8, c[0x0][0x388] ;  /* 0x0000e200ff087b82 */ /* 0x001e220000000a00 */
[----:B------:R-:W-:-:S07]  /*02b0*/  IMAD R11, R5, R0, R4 ;  /* 0x00000000050b7224 */ /* 0x000fce00078e0204 */
[----:B------:R-:W1:Y:S01]  /*02c0*/  LDC.64 R6, c[0x0][0x390] ;  /* 0x0000e400ff067b82 */ /* 0x000e620000000a00 */
[----:B0-----:R-:W-:-:S04]  /*02d0*/  IMAD.WIDE R8, R11, 0x8, R8 ;  /* 0x000000080b087825 */ /* 0x001fc800078e0208 */
[----:B-1----:R-:W-:Y:S02]  /*02e0*/  IMAD.WIDE R6, R11, 0x8, R6 ;  /* 0x000000080b067825 */ /* 0x002fe400078e0206 */
[----:B------:R-:W2:Y:S04]  /*02f0*/  LDG.E.64 R10, desc[UR36][R8.64] ;  /* 0x00000024080a7981 */ /* 0x000ea8000c1e1b00 */
[----:B------:R-:W2:Y:S04]  /*0300*/  LDG.E.64 R12, desc[UR36][R6.64] ;  /* 0x00000024060c7981 */ /* 0x000ea8000c1e1b00 */
[----:B------:R-:W3:Y:S04]  /*0310*/  LDG.E.64 R14, desc[UR36][R6.64+0x8] ;  /* 0x00000824060e7981 */ /* 0x000ee8000c1e1b00 */
[----:B------:R-:W4:Y:S04]  /*0320*/  LDG.E.64 R16, desc[UR36][R6.64+0x10] ;  /* 0x0000102406107981 */ /* 0x000f28000c1e1b00 */
[----:B------:R-:W4:Y:S01]  /*0330*/  LDG.E.64 R18, desc[UR36][R6.64+0x18] ;  /* 0x0000182406127981 */ /* 0x000f22000c1e1b00 */
[----:B--2---:R-:W-:-:S07]  /*0340*/  DADD R10, R10, R12 ;  /* 0x000000000a0a7229 */ /* 0x004fce000000000c */
[----:B------:R0:W-:Y:S04]  /*0350*/  STG.E.64 desc[UR36][R6.64], R10 ;  /* 0x0000000a06007986 */ /* 0x0001e8000c101b24 */
[----:B------:R-:W3:Y:S02]  /*0360*/  LDG.E.64 R12, desc[UR36][R8.64+0x8] ;  /* 0x00000824080c7981 */ /* 0x000ee4000c1e1b00 */
[----:B---3--:R-:W-:-:S07]  /*0370*/  DADD R12, R12, R14 ;  /* 0x000000000c0c7229 */ /* 0x008fce000000000e */
[----:B------:R1:W-:Y:S04]  /*0380*/  STG.E.64 desc[UR36][R6.64+0x8], R12 ;  /* 0x0000080c06007986 */ /* 0x0003e8000c101b24 */
[----:B------:R-:W4:Y:S02]  /*0390*/  LDG.E.64 R14, desc[UR36][R8.64+0x10] ;  /* 0x00001024080e7981 */ /* 0x000f24000c1e1b00 */
[----:B----4-:R-:W-:-:S07]  /*03a0*/  DADD R14, R14, R16 ;  /* 0x000000000e0e7229 */ /* 0x010fce0000000010 */
[----:B------:R2:W-:Y:S04]  /*03b0*/  STG.E.64 desc[UR36][R6.64+0x10], R14 ;  /* 0x0000100e06007986 */ /* 0x0005e8000c101b24 */
[----:B------:R-:W3:Y:S02]  /*03c0*/  LDG.E.64 R16, desc[UR36][R8.64+0x18] ;  /* 0x0000182408107981 */ /* 0x000ee4000c1e1b00 */
[----:B---3--:R-:W-:Y:S02]  /*03d0*/  DADD R16, R16, R18 ;  /* 0x0000000010107229 */ /* 0x008fe40000000012 */
[----:B------:R-:W3:Y:S05]  /*03e0*/  LDG.E.64 R18, desc[UR36][R6.64+0x20] ;  /* 0x0000202406127981 */ /* 0x000eea000c1e1b00 */
[----:B------:R4:W-:Y:S04]  /*03f0*/  STG.E.64 desc[UR36][R6.64+0x18], R16 ;  /* 0x0000181006007986 */ /* 0x0009e8000c101b24 */
[----:B0-----:R-:W3:Y:S02]  /*0400*/  LDG.E.64 R10, desc[UR36][R8.64+0x20] ;  /* 0x00002024080a7981 */ /* 0x001ee4000c1e1b00 */
[----:B---3--:R-:W-:-:S02]  /*0410*/  DADD R10, R10, R18 ;  /* 0x000000000a0a7229 */ /* 0x008fc40000000012 */
[----:B------:R-:W3:Y:S05]  /*0420*/  LDG.E.64 R18, desc[UR36][R6.64+0x28] ;  /* 0x0000282406127981 */ /* 0x000eea000c1e1b00 */
[----:B------:R0:W-:Y:S04]  /*0430*/  STG.E.64 desc[UR36][R6.64+0x20], R10 ;  /* 0x0000200a06007986 */ /* 0x0001e8000c101b24 */
[----:B-1----:R-:W3:Y:S02]  /*0440*/  LDG.E.64 R12, desc[UR36][R8.64+0x28] ;  /* 0x00002824080c7981 */ /* 0x002ee4000c1e1b00 */
[----:B---3--:R-:W-:-:S02]  /*0450*/  DADD R12, R12, R18 ;  /* 0x000000000c0c7229 */ /* 0x008fc40000000012 */
[----:B------:R-:W3:Y:S05]  /*0460*/  LDG.E.64 R18, desc[UR36][R6.64+0x30] ;  /* 0x0000302406127981 */ /* 0x000eea000c1e1b00 */
[----:B------:R1:W-:Y:S04]  /*0470*/  STG.E.64 desc[UR36][R6.64+0x28], R12 ;  /* 0x0000280c06007986 */ /* 0x0003e8000c101b24 */
[----:B--2---:R-:W3:Y:S02]  /*0480*/  LDG.E.64 R14, desc[UR36][R8.64+0x30] ;  /* 0x00003024080e7981 */ /* 0x004ee4000c1e1b00 */
[----:B---3--:R-:W-:-:S02]  /*0490*/  DADD R14, R14, R18 ;  /* 0x000000000e0e7229 */ /* 0x008fc40000000012 */
[----:B------:R-:W2:Y:S05]  /*04a0*/  LDG.E.64 R18, desc[UR36][R6.64+0x38] ;  /* 0x0000382406127981 */ /* 0x000eaa000c1e1b00 */
[----:B------:R3:W-:Y:S04]  /*04b0*/  STG.E.64 desc[UR36][R6.64+0x30], R14 ;  /* 0x0000300e06007986 */ /* 0x0007e8000c101b24 */
[----:B----4-:R-:W2:Y:S02]  /*04c0*/  LDG.E.64 R16, desc[UR36][R8.64+0x38] ;  /* 0x0000382408107981 */ /* 0x010ea4000c1e1b00 */
[----:B--2---:R-:W-:-:S02]  /*04d0*/  DADD R16, R16, R18 ;  /* 0x0000000010107229 */ /* 0x004fc40000000012 */
[----:B------:R-:W2:Y:S05]  /*04e0*/  LDG.E.64 R18, desc[UR36][R6.64+0x40] ;  /* 0x0000402406127981 */ /* 0x000eaa000c1e1b00 */
[----:B------:R4:W-:Y:S04]  /*04f0*/  STG.E.64 desc[UR36][R6.64+0x38], R16 ;  /* 0x0000381006007986 */ /* 0x0009e8000c101b24 */
[----:B0-----:R-:W2:Y:S02]  /*0500*/  LDG.E.64 R10, desc[UR36][R8.64+0x40] ;  /* 0x00004024080a7981 */ /* 0x001ea4000c1e1b00 */
[----:B--2---:R-:W-:-:S02]  /*0510*/  DADD R10, R10, R18 ;  /* 0x000000000a0a7229 */ /* 0x004fc40000000012 */
[----:B------:R-:W2:Y:S05]  /*0520*/  LDG.E.64 R18, desc[UR36][R6.64+0x48] ;  /* 0x0000482406127981 */ /* 0x000eaa000c1e1b00 */
[----:B------:R0:W-:Y:S04]  /*0530*/  STG.E.64 desc[UR36][R6.64+0x40], R10 ;  /* 0x0000400a06007986 */ /* 0x0001e8000c101b24 */
[----:B-1----:R-:W2:Y:S02]  /*0540*/  LDG.E.64 R12, desc[UR36][R8.64+0x48] ;  /* 0x00004824080c7981 */ /* 0x002ea4000c1e1b00 */
[----:B--2---:R-:W-:-:S02]  /*0550*/  DADD R12, R12, R18 ;  /* 0x000000000c0c7229 */ /* 0x004fc40000000012 */
[----:B------:R-:W2:Y:S05]  /*0560*/  LDG.E.64 R18, desc[UR36][R6.64+0x50] ;  /* 0x0000502406127981 */ /* 0x000eaa000c1e1b00 */
[----:B------:R1:W-:Y:S04]  /*0570*/  STG.E.64 desc[UR36][R6.64+0x48], R12 ;  /* 0x0000480c06007986 */ /* 0x0003e8000c101b24 */
[----:B---3--:R-:W2:Y:S02]  /*0580*/  LDG.E.64 R14, desc[UR36][R8.64+0x50] ;  /* 0x00005024080e7981 */ /* 0x008ea4000c1e1b00 */
[----:B--2---:R-:W-:-:S02]  /*0590*/  DADD R14, R14, R18 ;  /* 0x000000000e0e7229 */ /* 0x004fc40000000012 */
        /* <DEDUP_REMOVED lines=18> */
[----:B----4-:R-:W2:Y:S01]  /*06c0*/  LDG.E.64 R16, desc[UR36][R8.64+0x78] ;  /* 0x0000782408107981 */ /* 0x010ea2000c1e1b00 */
[----:B------:R-:W-:-:S05]  /*06d0*/  VIADD R4, R4, 0x10 ;  /* 0x0000001004047836 */ /* 0x000fca0000000000 */
[----:B------:R-:W-:Y:S01]  /*06e0*/  ISETP.NE.AND P1, PT, R4, R3, PT ;  /* 0x000000030400720c */ /* 0x000fe20003f25270 */
[----:B--2---:R-:W-:-:S07]  /*06f0*/  DADD R16, R16, R18 ;  /* 0x0000000010107229 */ /* 0x004fce0000000012 */
[----:B------:R0:W-:Y:S05]  /*0700*/  STG.E.64 desc[UR36][R6.64+0x78], R16 ;  /* 0x0000781006007986 */ /* 0x0001ea000c101b24 */
[----:B------:R-:W-:Y:S05]  /*0710*/  @P1 BRA `(.L_x_3) ;  /* 0xfffffff800e01947 */ /* 0x000fea000383ffff */
[----:B------:R-:W-:Y:S05]  /*0720*/  BSYNC.RECONVERGENT B0 ;  /* 0x0000000000007941 */ /* 0x000fea0003800200 */
.L_x_2:
[----:B------:R-:W-:Y:S04]  /*0730*/  BSSY.RECONVERGENT B0, `(.L_x_1) ;  /* 0x0000056000007945 */ /* 0x000fe80003800200 */
[----:B------:R-:W-:Y:S05]  /*0740*/  @!P0 BRA `(.L_x_4) ;  /* 0x0000000400508947 */ /* 0x000fea0003800000 */
[----:B------:R-:W-:Y:S02]  /*0750*/  ISETP.GE.U32.AND P0, PT, R20, 0x8, PT ;  /* 0x000000081400780c */ /* 0x000fe40003f06070 */
[----:B------:R-:W-:-:S04]  /*0760*/  LOP3.LUT R21, R0, 0x7, RZ, 0xc0, !PT ;  /* 0x0000000700157812 */ /* 0x000fc800078ec0ff */
[----:B------:R-:W-:-:S07]  /*0770*/  ISETP.NE.AND P1, PT, R21, RZ, PT ;  /* 0x000000ff1500720c */ /* 0x000fce0003f25270 */
[----:B------:R-:W-:Y:S06]  /*0780*/  @!P0 BRA `(.L_x_5) ;  /* 0x0000000000988947 */ /* 0x000fec0003800000 */
[----:B------:R-:W1:Y:S01]  /*0790*/  LDC.64 R8, c[0x0][0x388] ;  /* 0x0000e200ff087b82 */ /* 0x000e620000000a00 */
[----:B0-----:R-:W-:-:S07]  /*07a0*/  IMAD R11, R5, R0, R3 ;  /* 0x00000000050b7224 */ /* 0x001fce00078e0203 */
[----:B------:R-:W0:Y:S01]  /*07b0*/  LDC.64 R6, c[0x0][0x390] ;  /* 0x0000e400ff067b82 */ /* 0x000e220000000a00 */
[----:B-1----:R-:W-:-:S04]  /*07c0*/  IMAD.WIDE R8, R11, 0x8, R8 ;  /* 0x000000080b087825 */ /* 0x002fc800078e0208 */
[----:B0-----:R-:W-:Y:S02]  /*07d0*/  IMAD.WIDE R6, R11, 0x8, R6 ;  /* 0x000000080b067825 */ /* 0x001fe400078e0206 */
        /* <DEDUP_REMOVED lines=29> */
[----:B----4-:R-:W2:Y:S01]  /*09b0*/  LDG.E.64 R16, desc[UR36][R8.64+0x38] ;  /* 0x0000382408107981 */ /* 0x010ea2000c1e1b00 */
[----:B------:R-:W-:Y:S01]  /*09c0*/  VIADD R3, R3, 0x8 ;  /* 0x0000000803037836 */ /* 0x000fe20000000000 */
[----:B--2---:R-:W-:-:S07]  /*09d0*/  DADD R16, R16, R18 ;  /* 0x0000000010107229 */ /* 0x004fce0000000012 */
[----:B------:R0:W-:Y:S04]  /*09e0*/  STG.E.64 desc[UR36][R6.64+0x38], R16 ;  /* 0x0000381006007986 */ /* 0x0001e8000c101b24 */
.L_x_5:
        /* <DEDUP_REMOVED lines=23> */
[----:B------:R-:W2:Y:S01]  /*0b60*/  LDG.E.64 R16, desc[UR36][R8.64+0x18] ;  /* 0x0000182408107981 */ /* 0x000ea2000c1e1b00 */
[----:B------:R-:W-:Y:S01]  /*0b70*/  IADD3 R3, PT, PT, R3, 0x4, RZ ;  /* 0x0000000403037810 */ /* 0x000fe20007ffe0ff */
[----:B--2---:R-:W-:-:S07]  /*0b80*/  DADD R16, R16, R18 ;  /* 0x0000000010107229 */ /* 0x004fce0000000012 */
[----:B------:R1:W-:Y:S04]  /*0b90*/  STG.E.64 desc[UR36][R6.64+0x18], R16 ;  /* 0x0000181006007986 */ /* 0x0003e8000c101b24 */
.L_x_6:
[----:B------:R-:W-:Y:S05]  /*0ba0*/  @!P1 BRA `(.L_x_4) ;  /* 0x0000000000389947 */ /* 0x000fea0003800000 */
[----:B01----:R-:W0:Y:S01]  /*0bb0*/  LDC.64 R12, c[0x0][0x388] ;  /* 0x0000e200ff0c7b82 */ /* 0x003e220000000a00 */
[----:B------:R-:W-:-:S07]  /*0bc0*/  IMAD.MOV.U32 R17, RZ, RZ, RZ ;  /* 0x000000ffff117224 */ /* 0x000fce00078e00ff */
[----:B------:R-:W1:Y:S02]  /*0bd0*/  LDC.64 R14, c[0x0][0x390] ;  /* 0x0000e400ff0e7b82 */ /* 0x000e640000000a00 */
.L_x_7:
[----:B--2---:R-:W-:-:S04]  /*0be0*/  IMAD R9, R5, R0, R3 ;  /* 0x0000000005097224 */ /* 0x004fc800078e0203 */
[----:B0-----:R-:W-:-:S04]  /*0bf0*/  IMAD.WIDE R6, R9, 0x8, R12 ;  /* 0x0000000809067825 */ /* 0x001fc800078e020c */
[----:B-1----:R-:W-:Y:S02]  /*0c00*/  IMAD.WIDE R8, R9, 0x8, R14 ;  /* 0x0000000809087825 */ /* 0x002fe400078e020e */
[----:B------:R-:W2:Y:S04]  /*0c10*/  LDG.E.64 R6, desc[UR36][R6.64] ;  /* 0x0000002406067981 */ /* 0x000ea8000c1e1b00 */
[----:B------:R-:W2:Y:S01]  /*0c20*/  LDG.E.64 R10, desc[UR36][R8.64] ;  /* 0x00000024080a7981 */ /* 0x000ea2000c1e1b00 */
[----:B------:R-:W-:Y:S01]  /*0c30*/  VIADD R17, R17, 0x1 ;  /* 0x0000000111117836 */ /* 0x000fe20000000000 */
[----:B------:R-:W-:-:S04]  /*0c40*/  IADD3 R3, PT, PT, R3, 0x1, RZ ;  /* 0x0000000103037810 */ /* 0x000fc80007ffe0ff */
[----:B------:R-:W-:Y:S01]  /*0c50*/  ISETP.NE.AND P0, PT, R17, R4, PT ;  /* 0x000000041100720c */ /* 0x000fe20003f05270 */
[----:B--2---:R-:W-:-:S07]  /*0c60*/  DADD R10, R6, R10 ;  /* 0x00000000060a7229 */ /* 0x004fce000000000a */
[----:B------:R2:W-:Y:S05]  /*0c70*/  STG.E.64 desc[UR36][R8.64], R10 ;  /* 0x0000000a08007986 */ /* 0x0005ea000c101b24 */
[----:B------:R-:W-:Y:S05]  /*0c80*/  @P0 BRA `(.L_x_7) ;  /* 0xfffffffc00d40947 */ /* 0x000fea000383ffff */
.L_x_4:
[----:B------:R-:W-:Y:S05]  /*0c90*/  BSYNC.RECONVERGENT B0 ;  /* 0x0000000000007941 */ /* 0x000fea0003800200 */
.L_x_1:
[----:B------:R-:W-:Y:S01]  /*0ca0*/  MOV R0, 0x0 ;  /* 0x0000000000007802 */ /* 0x000fe20000000f00 */
[----:B-----5:R3:W-:Y:S01]  /*0cb0*/  STL.64 [R1], R26 ;  /* 0x0000001a01007387 */ /* 0x0207e20000100a00 */
[----:B------:R-:W4:Y:S01]  /*0cc0*/  LDCU.64 UR4, c[0x4][0x10] ;  /* 0x01000200ff0477ac */ /* 0x000f220008000a00 */
[----:B01----:R-:W-:Y:S01]  /*0cd0*/  MOV R6, R31 ;  /* 0x0000001f00067202 */ /* 0x003fe20000000f00 */
[----:B--2---:R3:W0:Y:S01]  /*0ce0*/  LDC.64 R8, c[0x4][R0] ;  /* 0x0100000000087b82 */ /* 0x0046220000000a00 */
[----:B------:R-:W-:Y:S02]  /*0cf0*/  IMAD.MOV.U32 R7, RZ, RZ, R30 ;  /* 0x000000ffff077224 */ /* 0x000fe400078e001e */
[----:B----4-:R-:W-:Y:S02]  /*0d00*/  IMAD.U32 R4, RZ, RZ, UR4 ;  /* 0x00000004ff047e24 */ /* 0x010fe4000f8e00ff */
[----:B---3--:R-:W-:-:S07]  /*0d10*/  IMAD.U32 R5, RZ, RZ, UR5 ;  /* 0x00000005ff057e24 */ /* 0x008fce000f8e00ff */
[----:B------:R-:W-:-:S07]  /*0d20*/  LEPC R20, `(.L_x_8) ;  /* 0x000000001014794e */ /* 0x000fce0000000000 */
[----:B0-----:R-:W-:Y:S05]  /*0d30*/  CALL.ABS.NOINC R8 ;  /* 0x0000000008007343 */ /* 0x001fea0003c00000 */
.L_x_8:
[----:B------:R-:W-:-:S13]  /*0d40*/  ISETP.GE.AND P0, PT, R26, R27, PT ;  /* 0x0000001b1a00720c */ /* 0x000fda0003f06270 */
[----:B------:R-:W-:Y:S05]  /*0d50*/  @P0 EXIT ;  /* 0x000000000000094d */ /* 0x000fea0003800000 */
[----:B------:R-:W0:Y:S02]  /*0d60*/  LDC R33, c[0x0][0x398] ;  /* 0x0000e600ff217b82 */ /* 0x000e240000000800 */
[----:B0-----:R-:W-:-:S13]  /*0d70*/  ISETP.GT.AND P0, PT, R33, RZ, PT ;  /* 0x000000ff2100720c */ /* 0x001fda0003f04270 */
[----:B------:R-:W-:Y:S05]  /*0d80*/  @P0 BRA `(.L_x_9) ;  /* 0x0000000000340947 */ /* 0x000fea0003800000 */
[----:B------:R-:W-:-:S07]  /*0d90*/  IMAD.MOV.U32 R27, RZ, RZ, RZ ;  /* 0x000000ffff1b7224 */ /* 0x000fce00078e00ff */
.L_x_11:
[----:B------:R-:W-:Y:S01]  /*0da0*/  MOV R0, 0x0 ;  /* 0x0000000000007802 */ /* 0x000fe20000000f00 */
[----:B------:R0:W-:Y:S01]  /*0db0*/  STL.64 [R1], R26 ;  /* 0x0000001a01007387 */ /* 0x0001e20000100a00 */
[----:B------:R-:W1:Y:S01]  /*0dc0*/  LDCU.64 UR4, c[0x4][0x18] ;  /* 0x01000300ff0477ac */ /* 0x000e620008000a00 */
[----:B------:R-:W-:Y:S01]  /*0dd0*/  IMAD.MOV.U32 R6, RZ, RZ, R31 ;  /* 0x000000ffff067224 */ /* 0x000fe200078e001f */
[----:B------:R0:W2:Y:S01]  /*0de0*/  LDC.64 R2, c[0x4][R0] ;  /* 0x0100000000027b82 */ /* 0x0000a20000000a00 */
[----:B------:R-:W-:Y:S02]  /*0df0*/  MOV R7, R30 ;  /* 0x0000001e00077202 */ /* 0x000fe40000000f00 */
[----:B-1----:R-:W-:Y:S01]  /*0e00*/  MOV R4, UR4 ;  /* 0x0000000400047c02 */ /* 0x002fe20008000f00 */
[----:B0-----:R-:W-:-:S07]  /*0e10*/  IMAD.U32 R5, RZ, RZ, UR5 ;  /* 0x00000005ff057e24 */ /* 0x001fce000f8e00ff */
[----:B------:R-:W-:-:S07]  /*0e20*/  LEPC R20, `(.L_x_10) ;  /* 0x000000001014794e */ /* 0x000fce0000000000 */
[----:B--2---:R-:W-:Y:S05]  /*0e30*/  CALL.ABS.NOINC R2 ;  /* 0x0000000002007343 */ /* 0x004fea0003c00000 */
.L_x_10:
[----:B------:R-:W-:Y:S01]  /*0e40*/  VIADD R27, R27, 0x1 ;  /* 0x000000011b1b7836 */ /* 0x000fe20000000000 */
[----:B------:R-:W-:Y:S06]  /*0e50*/  BRA `(.L_x_11) ;  /* 0xfffffffc00d07947 */ /* 0x000fec000383ffff */
.L_x_9:
[----:B------:R-:W-:Y:S01]  /*0e60*/  HFMA2 R29, -RZ, RZ, 0, 0 ;  /* 0x00000000ff1d7431 */ /* 0x000fe200000001ff */
[----:B------:R-:W-:Y:S01]  /*0e70*/  LOP3.LUT R33, R33, 0x7ffffff8, RZ, 0xc0, !PT ;  /* 0x7ffffff821217812 */ /* 0x000fe200078ec0ff */
[----:B------:R-:W-:-:S07]  /*0e80*/  IMAD.MOV.U32 R32, RZ, RZ, RZ ;  /* 0x000000ffff207224 */ /* 0x000fce00078e00ff */
.L_x_36:
[----:B------:R-:W-:Y:S01]  /*0e90*/  IMAD.MOV.U32 R28, RZ, RZ, R26 ;  /* 0x000000ffff1c7224 */ /* 0x000fe200078e001a */
[----:B------:R-:W-:Y:S01]  /*0ea0*/  MOV R0, 0x0 ;  /* 0x0000000000007802 */ /* 0x000fe20000000f00 */
[----:B0-----:R-:W0:Y:S01]  /*0eb0*/  LDCU.64 UR4, c[0x4][0x18] ;  /* 0x01000300ff0477ac */ /* 0x001e220008000a00 */
[----:B---3--:R-:W-:Y:S02]  /*0ec0*/  IMAD.MOV.U32 R6, RZ, RZ, R31 ;  /* 0x000000ffff067224 */ /* 0x008fe400078e001f */
[----:B-1----:R1:W-:Y:S01]  /*0ed0*/  STL.64 [R1], R28 ;  /* 0x0000001c01007387 */ /* 0x0023e20000100a00 */
[----:B--2---:R1:W2:Y:S01]  /*0ee0*/  LDC.64 R8, c[0x4][R0] ;  /* 0x0100000000087b82 */ /* 0x0042a20000000a00 */
[----:B------:R-:W-:Y:S02]  /*0ef0*/  IMAD.MOV.U32 R7, RZ, RZ, R30 ;  /* 0x000000ffff077224 */ /* 0x000fe400078e001e */
[----:B0-----:R-:W-:Y:S01]  /*0f00*/  IMAD.U32 R4, RZ, RZ, UR4 ;  /* 0x00000004ff047e24 */ /* 0x001fe2000f8e00ff */
[----:B-1----:R-:W-:-:S07]  /*0f10*/  MOV R5, UR5 ;  /* 0x0000000500057c02 */ /* 0x002fce0008000f00 */
[----:B------:R-:W-:-:S07]  /*0f20*/  LEPC R20, `(.L_x_12) ;  /* 0x000000001014794e */ /* 0x000fce0000000000 */
[----:B--2---:R-:W-:Y:S05]  /*0f30*/  CALL.ABS.NOINC R8 ;  /* 0x0000000008007343 */ /* 0x004fea0003c00000 */
.L_x_12:
[----:B------:R-:W-:Y:S01]  /*0f40*/  BSSY.RECONVERGENT B7, `(.L_x_13) ;  /* 0x00001a8000077945 */ /* 0x000fe20003800200 */
[----:B------:R-:W-:-:S07]  /*0f50*/  MOV R25, RZ ;  /* 0x000000ff00197202 */ /* 0x000fce0000000f00 */
.L_x_35:
[----:B0-----:R-:W0:Y:S01]  /*0f60*/  LDCU UR4, c[0x0][0x398] ;  /* 0x00007300ff0477ac */ /* 0x001e220008000800 */
[----:B------:R-:W-:Y:S01]  /*0f70*/  IMAD.MOV.U32 R24, RZ, RZ, RZ ;  /* 0x000000ffff187224 */ /* 0x000fe200078e00ff */
[----:B0-----:R-:W-:-:S09]  /*0f80*/  UISETP.GE.U32.AND UP0, UPT, UR4, 0x8, UPT ;  /* 0x000000080400788c */ /* 0x001fd2000bf06070 */
[----:B-123--:R-:W-:Y:S05]  /*0f90*/  BRA.U !UP0, `(.L_x_14) ;  /* 0x0000000d08347547 */ /* 0x00efea000b800000 */
[----:B------:R-:W-:Y:S01]  /*0fa0*/  BSSY.RECONVERGENT B6, `(.L_x_15) ;  /* 0x00000cb000067945 */ /* 0x000fe20003800200 */
[----:B------:R-:W-:Y:S01]  /*0fb0*/  IMAD.MOV.U32 R28, RZ, RZ, RZ ;  /* 0x000000ffff1c7224 */ /* 0x000fe200078e00ff */
[----:B------:R-:W-:-:S07]  /*0fc0*/  MOV R34, R32 ;  /* 0x0000002000227202 */ /* 0x000fce0000000f00 */
.L_x_24:
[----:B0-----:R-:W0:Y:S01]  /*0fd0*/  LDCU UR6, c[0x0][0x398] ;  /* 0x00007300ff0677ac */ /* 0x001e220008000800 */
[----:B------:R-:W1:Y:S01]  /*0fe0*/  LDC.64 R22, c[0x0][0x388] ;  /* 0x0000e200ff167b82 */ /* 0x000e620000000a00 */
[----:B------:R-:W2:Y:S01]  /*0ff0*/  LDCU.64 UR4, c[0x0][0x388] ;  /* 0x00007100ff0477ac */ /* 0x000ea20008000a00 */
[----:B0-----:R-:W-:-:S05]  /*1000*/  IMAD R4, R2, UR6, RZ ;  /* 0x0000000602047c24 */ /* 0x001fca000f8e02ff */
[----:B------:R-:W-:Y:S01]  /*1010*/  IADD3 R0, P0, PT, R4, R25, RZ ;  /* 0x0000001904007210 */ /* 0x000fe20007f1e0ff */
[----:B-1----:R-:W-:-:S03]  /*1020*/  IMAD.WIDE R22, R34, 0x8, R22 ;  /* 0x0000000822167825 */ /* 0x002fc600078e0216 */
[----:B------:R-:W-:Y:S02]  /*1030*/  LEA.HI.X.SX32 R3, R4, RZ, 0x1, P0 ;  /* 0x000000ff04037211 */ /* 0x000fe400000f0eff */
[C---:B--2---:R-:W-:Y:S01]  /*1040*/  LEA R18, P0, R0.reuse, UR4, 0x3 ;  /* 0x0000000400127c11 */ /* 0x044fe2000f8018ff */
[----:B------:R-:W2:Y:S03]  /*1050*/  LDG.E.64 R12, desc[UR36][R22.64] ;  /* 0x00000024160c7981 */ /* 0x000ea6000c1e1b00 */
[----:B------:R-:W-:Y:S01]  /*1060*/  LEA.HI.X R19, R0, UR5, R3, 0x3, P0 ;  /* 0x0000000500137c11 */ /* 0x000fe200080f1c03 */
[----:B------:R-:W-:Y:S01]  /*1070*/  IMAD.MOV.U32 R24, RZ, RZ, R29 ;  /* 0x000000ffff187224 */ /* 0x000fe200078e001d */
[----:B------:R-:W-:Y:S01]  /*1080*/  MOV R35, 0x0 ;  /* 0x0000000000237802 */ /* 0x000fe20000000f00 */
[----:B------:R0:W-:Y:S01]  /*1090*/  STL [R1+0x10], R28 ;  /* 0x0000101c01007387 */ /* 0x0001e20000100800 */
[----:B------:R-:W1:Y:S03]  /*10a0*/  LDCU.64 UR4, c[0x4][0x20] ;  /* 0x01000400ff0477ac */ /* 0x000e660008000a00 */
[----:B------:R-:W3:Y:S01]  /*10b0*/  LDG.E.64 R10, desc[UR36][R18.64+0x8] ;  /* 0x00000824120a7981 */ /* 0x000ee2000c1e1b00 */
[----:B------:R-:W-:Y:S01]  /*10c0*/  IMAD.MOV.U32 R3, RZ, RZ, R26 ;  /* 0x000000ffff037224 */ /* 0x000fe200078e001a */
[----:B------:R0:W4:Y:S02]  /*10d0*/  LDC.64 R8, c[0x4][R35] ;  /* 0x0100000023087b82 */ /* 0x0001240000000a00 */
[----:B------:R0:W-:Y:S04]  /*10e0*/  STL.64 [R1+0x8], R24 ;  /* 0x0000081801007387 */ /* 0x0001e80000100a00 */
[----:B------:R0:W-:Y:S01]  /*10f0*/  STL.64 [R1], R2 ;  /* 0x0000000201007387 */ /* 0x0001e20000100a00 */
[----:B------:R-:W-:Y:S01]  /*1100*/  IMAD.MOV.U32 R6, RZ, RZ, R31 ;  /* 0x000000ffff067224 */ /* 0x000fe200078e001f */
[----:B------:R-:W-:-:S02]  /*1110*/  MOV R7, R30 ;  /* 0x0000001e00077202 */ /* 0x000fc40000000f00 */
[----:B-1----:R-:W-:Y:S01]  /*1120*/  MOV R4, UR4 ;  /* 0x0000000400047c02 */ /* 0x002fe20008000f00 */
[----:B------:R-:W-:Y:S01]  /*1130*/  IMAD.U32 R5, RZ, RZ, UR5 ;  /* 0x00000005ff057e24 */ /* 0x000fe2000f8e00ff */
[----:B--2---:R0:W-:Y:S04]  /*1140*/  STL.64 [R1+0x20], R12 ;  /* 0x0000200c01007387 */ /* 0x0041e80000100a00 */
[----:B---34-:R0:W-:Y:S02]  /*1150*/  STL.64 [R1+0x18], R10 ;  /* 0x0000180a01007387 */ /* 0x0181e40000100a00 */
[----:B------:R-:W-:-:S07]  /*1160*/  LEPC R20, `(.L_x_16) ;  /* 0x000000001014794e */ /* 0x000fce0000000000 */
[----:B0-----:R-:W-:Y:S05]  /*1170*/  CALL.ABS.NOINC R8 ;  /* 0x0000000008007343 */ /* 0x001fea0003c00000 */
.L_x_16:
[----:B------:R-:W0:Y:S01]  /*1180*/  LDC.64 R16, c[0x0][0x3a8] ;  /* 0x0000ea00ff107b82 */ /* 0x000e220000000a00 */
[----:B------:R-:W2:Y:S04]  /*1190*/  LDG.E.64 R4, desc[UR36][R18.64+0x8] ;  /* 0x0000082412047981 */ /* 0x000ea8000c1e1b00 */
[----:B------:R-:W2:Y:S01]  /*11a0*/  LDG.E.64 R6, desc[UR36][R22.64] ;  /* 0x0000002416067981 */ /* 0x000ea2000c1e1b00 */
[----:B------:R-:W-:Y:S01]  /*11b0*/  VIADD R3, R26, 0x1 ;  /* 0x000000011a037836 */ /* 0x000fe20000000000 */
[----:B------:R-:W-:Y:S01]  /*11c0*/  IADD3 R0, PT, PT, R28, 0x1, RZ ;  /* 0x000000011c007810 */ /* 0x000fe20007ffe0ff */
[----:B------:R-:W-:Y:S01]  /*11d0*/  IMAD.MOV.U32 R24, RZ, RZ, R29 ;  /* 0x000000ffff187224 */ /* 0x000fe200078e001d */
[----:B------:R-:W1:Y:S01]  /*11e0*/  LDCU.64 UR4, c[0x4][0x20] ;  /* 0x01000400ff0477ac */ /* 0x000e620008000a00 */
[----:B0-----:R-:W-:-:S05]  /*11f0*/  IMAD.WIDE R16, R26, 0x8, R16 ;  /* 0x000000081a107825 */ /* 0x001fca00078e0210 */
[----:B------:R-:W2:Y:S02]  /*1200*/  LDG.E.64 R8, desc[UR36][R16.64] ;  /* 0x0000002410087981 */ /* 0x000ea4000c1e1b00 */
[----:B--2---:R-:W-:-:S07]  /*1210*/  DFMA R4, R4, R6, R8 ;  /* 0x000000060404722b */ /* 0x004fce0000000008 */
[----:B------:R1:W-:Y:S04]  /*1220*/  STG.E.64 desc[UR36][R16.64], R4 ;  /* 0x0000000410007986 */ /* 0x0003e8000c101b24 */
[----:B------:R-:W2:Y:S04]  /*1230*/  LDG.E.64 R12, desc[UR36][R18.64+0x8] ;  /* 0x00000824120c7981 */ /* 0x000ea8000c1e1b00 */
[----:B------:R-:W3:Y:S01]  /*1240*/  LDG.E.64 R10, desc[UR36][R22.64+0x8] ;  /* 0x00000824160a7981 */ /* 0x000ee2000c1e1b00 */
[----:B------:R0:W4:Y:S03]  /*1250*/  LDC.64 R8, c[0x4][R35] ;  /* 0x0100000023087b82 */ /* 0x0001260000000a00 */
[----:B------:R0:W-:Y:S04]  /*1260*/  STL.64 [R1], R2 ;  /* 0x0000000201007387 */ /* 0x0001e80000100a00 */
[----:B------:R0:W-:Y:S04]  /*1270*/  STL.64 [R1+0x8], R24 ;  /* 0x0000081801007387 */ /* 0x0001e80000100a00 */
[----:B------:R0:W-:Y:S01]  /*1280*/  STL [R1+0x10], R0 ;  /* 0x0000100001007387 */ /* 0x0001e20000100800 */
[----:B-1----:R-:W-:Y:S01]  /*1290*/  IMAD.U32 R4, RZ, RZ, UR4 ;  /* 0x00000004ff047e24 */ /* 0x002fe2000f8e00ff */
[----:B------:R-:W-:Y:S01]  /*12a0*/  MOV R6, R31 ;  /* 0x0000001f00067202 */ /* 0x000fe20000000f00 */
[----:B------:R-:W-:-:S02]  /*12b0*/  IMAD.U32 R5, RZ, RZ, UR5 ;  /* 0x00000005ff057e24 */ /* 0x000fc4000f8e00ff */
[----:B------:R-:W-:Y:S01]  /*12c0*/  IMAD.MOV.U32 R7, RZ, RZ, R30 ;  /* 0x000000ffff077224 */ /* 0x000fe200078e001e */
[----:B--2---:R0:W-:Y:S04]  /*12d0*/  STL.64 [R1+0x18], R12 ;  /* 0x0000180c01007387 */ /* 0x0041e80000100a00 */
[----:B---34-:R0:W-:Y:S02]  /*12e0*/  STL.64 [R1+0x20], R10 ;  /* 0x0000200a01007387 */ /* 0x0181e40000100a00 */
[----:B------:R-:W-:-:S07]  /*12f0*/  LEPC R20, `(.L_x_17) ;  /* 0x000000001014794e */ /* 0x000fce0000000000 */
[----:B0-----:R-:W-:Y:S05]  /*1300*/  CALL.ABS.NOINC R8 ;  /* 0x0000000008007343 */ /* 0x001fea0003c00000 */
.L_x_17:
[----:B------:R-:W2:Y:S04]  /*1310*/  LDG.E.64 R4, desc[UR36][R18.64+0x8] ;  /* 0x0000082412047981 */ /* 0x000ea8000c1e1b00 */
[----:B------:R-:W2:Y:S04]  /*1320*/  LDG.E.64 R6, desc[UR36][R22.64+0x8] ;  /* 0x0000082416067981 */ /* 0x000ea8000c1e1b00 */
[----:B------:R-:W2:Y:S01]  /*1330*/  LDG.E.64 R8, desc[UR36][R16.64+0x8] ;  /* 0x0000082410087981 */ /* 0x000ea2000c1e1b00 */
[----:B------:R-:W-:Y:S01]  /*1340*/  VIADD R3, R26, 0x2 ;  /* 0x000000021a037836 */ /* 0x000fe20000000000 */
[----:B------:R-:W-:Y:S01]  /*1350*/  MOV R24, R29 ;  /* 0x0000001d00187202 */ /* 0x000fe20000000f00 */
[----:B------:R-:W-:Y:S01]  /*1360*/  VIADD R0, R28, 0x2 ;  /* 0x000000021c007836 */ /* 0x000fe20000000000 */
[----:B------:R-:W0:Y:S01]  /*1370*/  LDCU.64 UR4, c[0x4][0x20] ;  /* 0x01000400ff0477ac */ /* 0x000e220008000a00 */
[----:B--2---:R-:W-:-:S07]  /*1380*/  DFMA R4, R4, R6, R8 ;  /* 0x000000060404722b */ /* 0x004fce0000000008 */
[----:B------:R0:W-:Y:S04]  /*1390*/  STG.E.64 desc[UR36][R16.64+0x8], R4 ;  /* 0x0000080410007986 */ /* 0x0001e8000c101b24 */
[----:B------:R-:W2:Y:S04]  /*13a0*/  LDG.E.64 R12, desc[UR36][R18.64+0x8] ;  /* 0x00000824120c7981 */ /* 0x000ea8000c1e1b00 */
[----:B------:R-:W3:Y:S01]  /*13b0*/  LDG.E.64 R10, desc[UR36][R22.64+0x10] ;  /* 0x00001024160a7981 */ /* 0x000ee2000c1e1b00 */
[----:B------:R1:W4:Y:S01]  /*13c0*/  LDC.64 R8, c[0x4][R35] ;  /* 0x0100000023087b82 */ /* 0x0003220000000a00 */
[----:B------:R-:W-:-:S02]  /*13d0*/  IMAD.MOV.U32 R6, RZ, RZ, R31 ;  /* 0x000000ffff067224 */ /* 0x000fc400078e001f */
[----:B------:R1:W-:Y:S01]  /*13e0*/  STL.64 [R1], R2 ;  /* 0x0000000201007387 */ /* 0x0003e20000100a00 */
[----:B------:R-:W-:Y:S01]  /*13f0*/  IMAD.MOV.U32 R7, RZ, RZ, R30 ;  /* 0x000000ffff077224 */ /* 0x000fe200078e001e */
[----:B0-----:R-:W-:Y:S01]  /*1400*/  MOV R5, UR5 ;  /* 0x0000000500057c02 */ /* 0x001fe20008000f00 */
[----:B------:R-:W-:Y:S01]  /*1410*/  IMAD.U32 R4, RZ, RZ, UR4 ;  /* 0x00000004ff047e24 */ /* 0x000fe2000f8e00ff */
[----:B------:R1:W-:Y:S04]  /*1420*/  STL.64 [R1+0x8], R24 ;  /* 0x0000081801007387 */ /* 0x0003e80000100a00 */
[----:B------:R1:W-:Y:S04]  /*1430*/  STL [R1+0x10], R0 ;  /* 0x0000100001007387 */ /* 0x0003e80000100800 */
[----:B--2---:R1:W-:Y:S04]  /*1440*/  STL.64 [R1+0x18], R12 ;  /* 0x0000180c01007387 */ /* 0x0043e80000100a00 */
[----:B---34-:R1:W-:Y:S02]  /*1450*/  STL.64 [R1+0x20], R10 ;  /* 0x0000200a01007387 */ /* 0x0183e40000100a00 */
[----:B------:R-:W-:-:S07]  /*1460*/  LEPC R20, `(.L_x_18) ;  /* 0x000000001014794e */ /* 0x000fce0000000000 */
[----:B-1----:R-:W-:Y:S05]  /*1470*/  CALL.ABS.NOINC R8 ;  /* 0x0000000008007343 */ /* 0x002fea0003c00000 */
.L_x_18:
[----:B------:R-:W2:Y:S04]  /*1480*/  LDG.E.64 R4, desc[UR36][R18.64+0x8] ;  /* 0x0000082412047981 */ /* 0x000ea8000c1e1b00 */
[----:B------:R-:W2:Y:S04]  /*1490*/  LDG.E.64 R6, desc[UR36][R22.64+0x10] ;  /* 0x0000102416067981 */ /* 0x000ea8000c1e1b00 */
[----:B------:R-:W2:Y:S01]  /*14a0*/  LDG.E.64 R8, desc[UR36][R16.64+0x10] ;  /* 0x0000102410087981 */ /* 0x000ea2000c1e1b00 */
[----:B------:R-:W-:Y:S01]  /*14b0*/  IADD3 R3, PT, PT, R26, 0x3, RZ ;  /* 0x000000031a037810 */ /* 0x000fe20007ffe0ff */
[----:B------:R-:W-:Y:S01]  /*14c0*/  IMAD.MOV.U32 R24, RZ, RZ, R29 ;  /* 0x000000ffff187224 */ /* 0x000fe200078e001d */
[----:B------:R-:W0:Y:S01]  /*14d0*/  LDCU.64 UR4, c[0x4][0x20] ;  /* 0x01000400ff0477ac */ /* 0x000e220008000a00 */
[----:B--2---:R-:W-:-:S07]  /*14e0*/  DFMA R4, R4, R6, R8 ;  /* 0x000000060404722b */ /* 0x004fce0000000008 */
[----:B------:R0:W-:Y:S04]  /*14f0*/  STG.E.64 desc[UR36][R16.64+0x10], R4 ;  /* 0x0000100410007986 */ /* 0x0001e8000c101b24 */
[----:B------:R-:W2:Y:S04]  /*1500*/  LDG.E.64 R12, desc[UR36][R18.64+0x8] ;  /* 0x00000824120c7981 */ /* 0x000ea8000c1e1b00 */
[----:B------:R-:W3:Y:S01]  /*1510*/  LDG.E.64 R10, desc[UR36][R22.64+0x18] ;  /* 0x00001824160a7981 */ /* 0x000ee2000c1e1b00 */
[----:B------:R-:W-:Y:S01]  /*1520*/  VIADD R0, R28, 0x3 ;  /* 0x000000031c007836 */ /* 0x000fe20000000000 */
[----:B------:R1:W4:Y:S01]  /*1530*/  LDC.64 R8, c[0x4][R35] ;  /* 0x0100000023087b82 */ /* 0x0003220000000a00 */
[----:B------:R-:W-:Y:S01]  /*1540*/  IMAD.MOV.U32 R6, RZ, RZ, R31 ;  /* 0x000000ffff067224 */ /* 0x000fe200078e001f */
[----:B------:R1:W-:Y:S01]  /*1550*/  STL.64 [R1], R2 ;  /* 0x0000000201007387 */ /* 0x0003e20000100a00 */
[----:B------:R-:W-:Y:S01]  /*1560*/  MOV R7, R30 ;  /* 0x0000001e00077202 */ /* 0x000fe20000000f00 */
[----:B0-----:R-:W-:Y:S01]  /*1570*/  IMAD.U32 R5, RZ, RZ, UR5 ;  /* 0x00000005ff057e24 */ /* 0x001fe2000f8e00ff */
[----:B------:R-:W-:Y:S01]  /*1580*/  MOV R4, UR4 ;  /* 0x0000000400047c02 */ /* 0x000fe20008000f00 */
[----:B------:R1:W-:Y:S04]  /*1590*/  STL.64 [R1+0x8], R24 ;  /* 0x0000081801007387 */ /* 0x0003e80000100a00 */
[----:B------:R1:W-:Y:S04]  /*15a0*/  STL [R1+0x10], R0 ;  /* 0x0000100001007387 */ /* 0x0003e80000100800 */
[----:B--2---:R1:W-:Y:S04]  /*15b0*/  STL.64 [R1+0x18], R12 ;  /* 0x0000180c01007387 */ /* 0x0043e80000100a00 */
[----:B---34-:R1:W-:Y:S02]  /*15c0*/  STL.64 [R1+0x20], R10 ;  /* 0x0000200a01007387 */ /* 0x0183e40000100a00 */
[----:B------:R-:W-:-:S07]  /*15d0*/  LEPC R20, `(.L_x_19) ;  /* 0x000000001014794e */ /* 0x000fce0000000000 */
[----:B-1----:R-:W-:Y:S05]  /*15e0*/  CALL.ABS.NOINC R8 ;  /* 0x0000000008007343 */ /* 0x002fea0003c00000 */
.L_x_19:
[----:B------:R-:W2:Y:S04]  /*15f0*/  LDG.E.64 R4, desc[UR36][R18.64+0x8] ;  /* 0x0000082412047981 */ /* 0x000ea8000c1e1b00 */
[----:B------:R-:W2:Y:S04]  /*1600*/  LDG.E.64 R6, desc[UR36][R22.64+0x18] ;  /* 0x0000182416067981 */ /* 0x000ea8000c1e1b00 */
[----:B------:R-:W2:Y:S01]  /*1610*/  LDG.E.64 R8, desc[UR36][R16.64+0x18] ;  /* 0x0000182410087981 */ /* 0x000ea2000c1e1b00 */
[----:B------:R-:W-:Y:S01]  /*1620*/  VIADD R3, R26, 0x4 ;  /* 0x000000041a037836 */ /* 0x000fe20000000000 */
[----:B------:R-:W-:Y:S01]  /*1630*/  IADD3 R0, PT, PT, R28, 0x4, RZ ;  /* 0x000000041c007810 */ /* 0x000fe20007ffe0ff */
[----:B------:R-:W-:Y:S01]  /*1640*/  IMAD.MOV.U32 R24, RZ, RZ, R29 ;  /* 0x000000ffff187224 */ /* 0x000fe200078e001d */
[----:B------:R-:W0:Y:S01]  /*1650*/  LDCU.64 UR4, c[0x4][0x20] ;  /* 0x01000400ff0477ac */ /* 0x000e220008000a00 */
[----:B--2---:R-:W-:-:S07]  /*1660*/  DFMA R4, R4, R6, R8 ;  /* 0x000000060404722b */ /* 0x004fce0000000008 */
[----:B------:R0:W-:Y:S04]  /*1670*/  STG.E.64 desc[UR36][R16.64+0x18], R4 ;  /* 0x0000180410007986 */ /* 0x0001e8000c101b24 */
[----:B------:R-:W2:Y:S04]  /*1680*/  LDG.E.64 R12, desc[UR36][R18.64+0x8] ;  /* 0x00000824120c7981 */ /* 0x000ea8000c1e1b00 */
[----:B------:R-:W3:Y:S01]  /*1690*/  LDG.E.64 R10, desc[UR36][R22.64+0x20] ;  /* 0x00002024160a7981 */ /* 0x000ee2000c1e1b00 */
[----:B------:R1:W4:Y:S01]  /*16a0*/  LDC.64 R8, c[0x4][R35] ;  /* 0x0100000023087b82 */ /* 0x0003220000000a00 */
[----:B------:R-:W-:Y:S01]  /*16b0*/  MOV R6, R31 ;  /* 0x0000001f00067202 */ /* 0x000fe20000000f00 */
[----:B------:R-:W-:Y:S01]  /*16c0*/  IMAD.MOV.U32 R7, RZ, RZ, R30 ;  /* 0x000000ffff077224 */ /* 0x000fe200078e001e */
[----:B------:R1:W-:Y:S01]  /*16d0*/  STL.64 [R1], R2 ;  /* 0x0000000201007387 */ /* 0x0003e20000100a00 */
[----:B0-----:R-:W-:-:S03]  /*16e0*/  IMAD.U32 R4, RZ, RZ, UR4 ;  /* 0x00000004ff047e24 */ /* 0x001fc6000f8e00ff */
[----:B------:R1:W-:Y:S01]  /*16f0*/  STL.64 [R1+0x8], R24 ;  /* 0x0000081801007387 */ /* 0x0003e20000100a00 */
[----:B------:R-:W-:-:S03]  /*1700*/  IMAD.U32 R5, RZ, RZ, UR5 ;  /* 0x00000005ff057e24 */ /* 0x000fc6000f8e00ff */
[----:B------:R1:W-:Y:S04]  /*1710*/  STL [R1+0x10], R0 ;  /* 0x0000100001007387 */ /* 0x0003e80000100800 */
[----:B--2---:R1:W-:Y:S04]  /*1720*/  STL.64 [R1+0x18], R12 ;  /* 0x0000180c01007387 */ /* 0x0043e80000100a00 */
[----:B---34-:R1:W-:Y:S02]  /*1730*/  STL.64 [R1+0x20], R10 ;  /* 0x0000200a01007387 */ /* 0x0183e40000100a00 */
[----:B------:R-:W-:-:S07]  /*1740*/  LEPC R20, `(.L_x_20) ;  /* 0x000000001014794e */ /* 0x000fce0000000000 */
[----:B-1----:R-:W-:Y:S05]  /*1750*/  CALL.ABS.NOINC R8 ;  /* 0x0000000008007343 */ /* 0x002fea0003c00000 */
.L_x_20:
        /* <DEDUP_REMOVED lines=23> */
.L_x_21:
        /* <DEDUP_REMOVED lines=12> */
[----:B------:R-:W-:Y:S01]  /*1990*/  MOV R6, R31 ;  /* 0x0000001f00067202 */ /* 0x000fe20000000f00 */
        /* <DEDUP_REMOVED lines=10> */
.L_x_22:
[----:B------:R-:W2:Y:S04]  /*1a40*/  LDG.E.64 R4, desc[UR36][R18.64+0x8] ;  /* 0x0000082412047981 */ /* 0x000ea8000c1e1b00 */
[----:B------:R-:W2:Y:S04]  /*1a50*/  LDG.E.64 R6, desc[UR36][R22.64+0x30] ;  /* 0x0000302416067981 */ /* 0x000ea8000c1e1b00 */
[----:B------:R-:W2:Y:S01]  /*1a60*/  LDG.E.64 R8, desc[UR36][R16.64+0x30] ;  /* 0x0000302410087981 */ /* 0x000ea2000c1e1b00 */
[----:B------:R-:W-:Y:S01]  /*1a70*/  IADD3 R3, PT, PT, R26, 0x7, RZ ;  /* 0x000000071a037810 */ /* 0x000fe20007ffe0ff */
[----:B------:R-:W-:Y:S01]  /*1a80*/  IMAD.MOV.U32 R24, RZ, RZ, R29 ;  /* 0x000000ffff187224 */ /* 0x000fe200078e001d */
[----:B------:R-:W-:Y:S01]  /*1a90*/  IADD3 R0, PT, PT, R28, 0x7, RZ ;  /* 0x000000071c007810 */ /* 0x000fe20007ffe0ff */
[----:B------:R-:W0:Y:S01]  /*1aa0*/  LDCU.64 UR4, c[0x4][0x20] ;  /* 0x01000400ff0477ac */ /* 0x000e220008000a00 */
[----:B--2---:R-:W-:-:S07]  /*1ab0*/  DFMA R4, R4, R6, R8 ;  /* 0x000000060404722b */ /* 0x004fce0000000008 */
[----:B------:R0:W-:Y:S04]  /*1ac0*/  STG.E.64 desc[UR36][R16.64+0x30], R4 ;  /* 0x0000300410007986 */ /* 0x0001e8000c101b24 */
[----:B------:R-:W2:Y:S04]  /*1ad0*/  LDG.E.64 R12, desc[UR36][R18.64+0x8] ;  /* 0x00000824120c7981 */ /* 0x000ea8000c1e1b00 */
[----:B------:R-:W3:Y:S01]  /*1ae0*/  LDG.E.64 R10, desc[UR36][R22.64+0x38] ;  /* 0x00003824160a7981 */ /* 0x000ee2000c1e1b00 */
[----:B------:R1:W4:Y:S01]  /*1af0*/  LDC.64 R8, c[0x4][R35] ;  /* 0x0100000023087b82 */ /* 0x0003220000000a00 */
[----:B------:R-:W-:Y:S01]  /*1b00*/  IMAD.MOV.U32 R6, RZ, RZ, R31 ;  /* 0x000000ffff067224 */ /* 0x000fe200078e001f */
[----:B------:R-:W-:Y:S01]  /*1b10*/  MOV R7, R30 ;  /* 0x0000001e00077202 */ /* 0x000fe20000000f00 */
[----:B------:R1:W-:Y:S01]  /*1b20*/  STL.64 [R1], R2 ;  /* 0x0000000201007387 */ /* 0x0003e20000100a00 */
[----:B0-----:R-:W-:Y:S01]  /*1b30*/  IMAD.U32 R4, RZ, RZ, UR4 ;  /* 0x00000004ff047e24 */ /* 0x001fe2000f8e00ff */
[----:B------:R-:W-:-:S02]  /*1b40*/  MOV R5, UR5 ;  /* 0x0000000500057c02 */ /* 0x000fc40008000f00 */
[----:B------:R1:W-:Y:S04]  /*1b50*/  STL.64 [R1+0x8], R24 ;  /* 0x0000081801007387 */ /* 0x0003e80000100a00 */
[----:B------:R1:W-:Y:S04]  /*1b60*/  STL [R1+0x10], R0 ;  /* 0x0000100001007387 */ /* 0x0003e80000100800 */
[----:B--2---:R1:W-:Y:S04]  /*1b70*/  STL.64 [R1+0x18], R12 ;  /* 0x0000180c01007387 */ /* 0x0043e80000100a00 */
[----:B---34-:R1:W-:Y:S02]  /*1b80*/  STL.64 [R1+0x20], R10 ;  /* 0x0000200a01007387 */ /* 0x0183e40000100a00 */
[----:B------:R-:W-:-:S07]  /*1b90*/  LEPC R20, `(.L_x_23) ;  /* 0x000000001014794e */ /* 0x000fce0000000000 */
[----:B-1----:R-:W-:Y:S05]  /*1ba0*/  CALL.ABS.NOINC R8 ;  /* 0x0000000008007343 */ /* 0x002fea0003c00000 */
.L_x_23:
[----:B------:R-:W2:Y:S04]  /*1bb0*/  LDG.E.64 R18, desc[UR36][R18.64+0x8] ;  /* 0x0000082412127981 */ /* 0x000ea8000c1e1b00 */
[----:B------:R-:W2:Y:S04]  /*1bc0*/  LDG.E.64 R22, desc[UR36][R22.64+0x38] ;  /* 0x0000382416167981 */ /* 0x000ea8000c1e1b00 */
[----:B------:R-:W2:Y:S01]  /*1bd0*/  LDG.E.64 R4, desc[UR36][R16.64+0x38] ;  /* 0x0000382410047981 */ /* 0x000ea2000c1e1b00 */
[----:B------:R-:W-:Y:S01]  /*1be0*/  VIADD R28, R28, 0x8 ;  /* 0x000000081c1c7836 */ /* 0x000fe20000000000 */
[----:B------:R-:W-:Y:S01]  /*1bf0*/  IADD3 R34, PT, PT, R34, 0x8, RZ ;  /* 0x0000000822227810 */ /* 0x000fe20007ffe0ff */
[----:B------:R-:W-:-:S03]  /*1c00*/  VIADD R26, R26, 0x8 ;  /* 0x000000081a1a7836 */ /* 0x000fc60000000000 */
[----:B------:R-:W-:Y:S01]  /*1c10*/  ISETP.NE.AND P0, PT, R28, R33, PT ;  /* 0x000000211c00720c */ /* 0x000fe20003f05270 */
[----:B--2---:R-:W-:-:S07]  /*1c20*/  DFMA R4, R18, R22, R4 ;  /* 0x000000161204722b */ /* 0x004fce0000000004 */
[----:B------:R0:W-:Y:S05]  /*1c30*/  STG.E.64 desc[UR36][R16.64+0x38], R4 ;  /* 0x0000380410007986 */ /* 0x0001ea000c101b24 */
[----:B------:R-:W-:Y:S05]  /*1c40*/  @P0 BRA `(.L_x_24) ;  /* 0xfffffff000e00947 */ /* 0x000fea000383ffff */
[----:B------:R-:W-:Y:S05]  /*1c50*/  BSYNC.RECONVERGENT B6 ;  /* 0x0000000000067941 */ /* 0x000fea0003800200 */
.L_x_15:
[----:B------:R-:W-:-:S07]  /*1c60*/  MOV R24, R33 ;  /* 0x0000002100187202 */ /* 0x000fce0000000f00 */
.L_x_14:
[----:B------:R-:W1:Y:S02]  /*1c70*/  LDCU UR5, c[0x0][0x398] ;  /* 0x00007300ff0577ac */ /* 0x000e640008000800 */
[----:B-1----:R-:W-:-:S09]  /*1c80*/  ULOP3.LUT UP0, UR4, UR5, 0x7, URZ, 0xc0, !UPT ;  /* 0x0000000705047892 */ /* 0x002fd2000f80c0ff */
[----:B------:R-:W-:Y:S05]  /*1c90*/  BRA.U !UP0, `(.L_x_25) ;  /* 0x0000000d08387547 */ /* 0x000fea000b800000 */
[----:B------:R-:W1:Y:S01]  /*1ca0*/  LDCU.64 UR6, c[0x0][0x388] ;  /* 0x00007100ff0677ac */ /* 0x000e620008000a00 */
[----:B------:R-:W-:Y:S01]  /*1cb0*/  IMAD R0, R2, UR5, RZ ;  /* 0x0000000502007c24 */ /* 0x000fe2000f8e02ff */
[----:B------:R-:W-:-:S04]  /*1cc0*/  UIADD3 UR4, UPT, UPT, UR4, -0x1, URZ ;  /* 0xffffffff04047890 */ /* 0x000fc8000fffe0ff */
[----:B------:R-:W-:Y:S01]  /*1cd0*/  IADD3 R3, P0, PT, R0, R25, RZ ;  /* 0x0000001900037210 */ /* 0x000fe20007f1e0ff */
[----:B------:R-:W-:-:S03]  /*1ce0*/  UISETP.GE.U32.AND UP0, UPT, UR4, 0x3, UPT ;  /* 0x000000030400788c */ /* 0x000fc6000bf06070 */
[----:B------:R-:W-:Y:S02]  /*1cf0*/  LEA.HI.X.SX32 R0, R0, RZ, 0x1, P0 ;  /* 0x000000ff00007211 */ /* 0x000fe400000f0eff */
[----:B-1----:R-:W-:-:S04]  /*1d00*/  LEA R22, P0, R3, UR6, 0x3 ;  /* 0x0000000603167c11 */ /* 0x002fc8000f8018ff */
[----:B------:R-:W-:Y:S01]  /*1d10*/  LEA.HI.X R23, R3, UR7, R0, 0x3, P0 ;  /* 0x0000000703177c11 */ /* 0x000fe200080f1c00 */
[----:B------:R-:W-:Y:S08]  /*1d20*/  BRA.U !UP0, `(.L_x_26) ;  /* 0x00000005089c7547 */ /* 0x000ff0000b800000 */
[----:B------:R-:W1:Y:S01]  /*1d30*/  LDC.64 R18, c[0x0][0x388] ;  /* 0x0000e200ff127b82 */ /* 0x000e620000000a00 */
[----:B------:R-:W-:Y:S01]  /*1d40*/  IMAD.IADD R3, R24, 0x1, R32 ;  /* 0x0000000118037824 */ /* 0x000fe200078e0220 */
[----:B------:R-:W2:Y:S01]  /*1d50*/  LDG.E.64 R10, desc[UR36][R22.64+0x8] ;  /* 0x00000824160a7981 */ /* 0x000ea2000c1e1b00 */
[----:B------:R-:W-:Y:S01]  /*1d60*/  IMAD.MOV.U32 R14, RZ, RZ, R29 ;  /* 0x000000ffff0e7224 */ /* 0x000fe200078e001d */
[----:B------:R-:W-:Y:S01]  /*1d70*/  MOV R15, R25 ;  /* 0x00000019000f7202 */ /* 0x000fe20000000f00 */
[----:B------:R-:W0:Y:S01]  /*1d80*/  LDCU.64 UR4, c[0x4][0x20] ;  /* 0x01000400ff0477ac */ /* 0x000e220008000a00 */
[----:B-1----:R-:W-:-:S05]  /*1d90*/  IMAD.WIDE R18, R3, 0x8, R18 ;  /* 0x0000000803127825 */ /* 0x002fca00078e0212 */
[----:B------:R-:W3:Y:S01]  /*1da0*/  LDG.E.64 R12, desc[UR36][R18.64] ;  /* 0x00000024120c7981 */ /* 0x000ee2000c1e1b00 */
[----:B------:R-:W-:Y:S02]  /*1db0*/  MOV R3, R26 ;  /* 0x0000001a00037202 */ /* 0x000fe40000000f00 */
[----:B------:R-:W-:Y:S01]  /*1dc0*/  MOV R28, 0x0 ;  /* 0x00000000001c7802 */ /* 0x000fe20000000f00 */
[----:B------:R1:W-:Y:S03]  /*1dd0*/  STL.64 [R1+0x8], R14 ;  /* 0x0000080e01007387 */ /* 0x0003e60000100a00 */
[----:B------:R1:W4:Y:S01]  /*1de0*/  LDC.64 R8, c[0x4][R28] ;  /* 0x010000001c087b82 */ /* 0x0003220000000a00 */
[----:B------:R1:W-:Y:S04]  /*1df0*/  STL.64 [R1], R2 ;  /* 0x0000000201007387 */ /* 0x0003e80000100a00 */
[----:B------:R1:W-:Y:S01]  /*1e00*/  STL [R1+0x10], R24 ;  /* 0x0000101801007387 */ /* 0x0003e20000100800 */
[----:B0-----:R-:W-:Y:S01]  /*1e10*/  IMAD.U32 R4, RZ, RZ, UR4 ;  /* 0x00000004ff047e24 */ /* 0x001fe2000f8e00ff */
[----:B------:R-:W-:Y:S01]  /*1e20*/  MOV R5, UR5 ;  /* 0x0000000500057c02 */ /* 0x000fe20008000f00 */
[----:B------:R-:W-:Y:S01]  /*1e30*/  IMAD.MOV.U32 R6, RZ, RZ, R31 ;  /* 0x000000ffff067224 */ /* 0x000fe200078e001f */
[----:B------:R-:W-:Y:S01]  /*1e40*/  MOV R7, R30 ;  /* 0x0000001e00077202 */ /* 0x000fe20000000f00 */
[----:B--2---:R1:W-:Y:S04]  /*1e50*/  STL.64 [R1+0x18], R10 ;  /* 0x0000180a01007387 */ /* 0x0043e80000100a00 */
[----:B---34-:R1:W-:Y:S02]  /*1e60*/  STL.64 [R1+0x20], R12 ;  /* 0x0000200c01007387 */ /* 0x0183e40000100a00 */
[----:B------:R-:W-:-:S07]  /*1e70*/  LEPC R20, `(.L_x_27) ;  /* 0x000000001014794e */ /* 0x000fce0000000000 */
[----:B-1----:R-:W-:Y:S05]  /*1e80*/  CALL.ABS.NOINC R8 ;  /* 0x0000000008007343 */ /* 0x002fea0003c00000 */
.L_x_27:
[----:B------:R-:W0:Y:S01]  /*1e90*/  LDC.64 R16, c[0x0][0x3a8] ;  /* 0x0000ea00ff107b82 */ /* 0x000e220000000a00 */
[----:B------:R-:W2:Y:S04]  /*1ea0*/  LDG.E.64 R4, desc[UR36][R22.64+0x8] ;  /* 0x0000082416047981 */ /* 0x000ea8000c1e1b00 */
[----:B------:R-:W2:Y:S01]  /*1eb0*/  LDG.E.64 R6, desc[UR36][R18.64] ;  /* 0x0000002412067981 */ /* 0x000ea2000c1e1b00 */
[----:B------:R-:W-:Y:S01]  /*1ec0*/  VIADD R3, R26, 0x1 ;  /* 0x000000011a037836 */ /* 0x000fe20000000000 */
[----:B------:R-:W-:Y:S01]  /*1ed0*/  MOV R14, R29 ;  /* 0x0000001d000e7202 */ /* 0x000fe20000000f00 */
[----:B------:R-:W-:Y:S01]  /*1ee0*/  IMAD.MOV.U32 R15, RZ, RZ, R25 ;  /* 0x000000ffff0f7224 */ /* 0x000fe200078e0019 */
[----:B------:R-:W-:Y:S01]  /*1ef0*/  IADD3 R0, PT, PT, R24, 0x1, RZ ;  /* 0x0000000118007810 */ /* 0x000fe20007ffe0ff */
        /* <DEDUP_REMOVED lines=12> */
[----:B------:R-:W-:Y:S01]  /*1fc0*/  MOV R5, UR5 ;  /* 0x0000000500057c02 */ /* 0x000fe20008000f00 */
[----:B------:R-:W-:Y:S01]  /*1fd0*/  IMAD.MOV.U32 R6, RZ, RZ, R31 ;  /* 0x000000ffff067224 */ /* 0x000fe200078e001f */
[----:B------:R-:W-:Y:S01]  /*1fe0*/  MOV R7, R30 ;  /* 0x0000001e00077202 */ /* 0x000fe20000000f00 */
[----:B--2---:R0:W-:Y:S04]  /*1ff0*/  STL.64 [R1+0x18], R12 ;  /* 0x0000180c01007387 */ /* 0x0041e80000100a00 */
[----:B---34-:R0:W-:Y:S02]  /*2000*/  STL.64 [R1+0x20], R10 ;  /* 0x0000200a01007387 */ /* 0x0181e40000100a00 */
[----:B------:R-:W-:-:S07]  /*2010*/  LEPC R20, `(.L_x_28) ;  /* 0x000000001014794e */ /* 0x000fce0000000000 */
[----:B0-----:R-:W-:Y:S05]  /*2020*/  CALL.ABS.NOINC R8 ;  /* 0x0000000008007343 */ /* 0x001fea0003c00000 */
.L_x_28:
[----:B------:R-:W2:Y:S04]  /*2030*/  LDG.E.64 R4, desc[UR36][R22.64+0x8] ;  /* 0x0000082416047981 */ /* 0x000ea8000c1e1b00 */
[----:B------:R-:W2:Y:S04]  /*2040*/  LDG.E.64 R6, desc[UR36][R18.64+0x8] ;  /* 0x0000082412067981 */ /* 0x000ea8000c1e1b00 */
[----:B------:R-:W2:Y:S01]  /*2050*/  LDG.E.64 R8, desc[UR36][R16.64+0x8] ;  /* 0x0000082410087981 */ /* 0x000ea2000c1e1b00 */
[----:B------:R-:W-:Y:S01]  /*2060*/  VIADD R3, R26, 0x2 ;  /* 0x000000021a037836 */ /* 0x000fe20000000000 */
[----:B------:R-:W-:Y:S01]  /*2070*/  MOV R14, R29 ;  /* 0x0000001d000e7202 */ /* 0x000fe20000000f00 */
        /* <DEDUP_REMOVED lines=19> */
.L_x_29:
        /* <DEDUP_REMOVED lines=24> */
.L_x_30:
[----:B------:R-:W2:Y:S04]  /*2330*/  LDG.E.64 R18, desc[UR36][R18.64+0x18] ;  /* 0x0000182412127981 */ /* 0x000ea8000c1e1b00 */
[----:B------:R-:W2:Y:S04]  /*2340*/  LDG.E.64 R4, desc[UR36][R22.64+0x8] ;  /* 0x0000082416047981 */ /* 0x000ea8000c1e1b00 */
[----:B------:R-:W2:Y:S01]  /*2350*/  LDG.E.64 R6, desc[UR36][R16.64+0x18] ;  /* 0x0000182410067981 */ /* 0x000ea2000c1e1b00 */
[----:B------:R-:W-:Y:S01]  /*2360*/  VIADD R24, R24, 0x4 ;  /* 0x0000000418187836 */ /* 0x000fe20000000000 */
[----:B------:R-:W-:Y:S01]  /*2370*/  IADD3 R26, PT, PT, R26, 0x4, RZ ;  /* 0x000000041a1a7810 */ /* 0x000fe20007ffe0ff */
[----:B--2---:R-:W-:-:S07]  /*2380*/  DFMA R4, R4, R18, R6 ;  /* 0x000000120404722b */ /* 0x004fce0000000006 */
[----:B------:R1:W-:Y:S04]  /*2390*/  STG.E.64 desc[UR36][R16.64+0x18], R4 ;  /* 0x0000180410007986 */ /* 0x0003e8000c101b24 */
.L_x_26:
[----:B------:R-:W2:Y:S02]  /*23a0*/  LDCU UR4, c[0x0][0x398] ;  /* 0x00007300ff0477ac */ /* 0x000ea40008000800 */
[----:B--2---:R-:W-:-:S09]  /*23b0*/  ULOP3.LUT UP0, UR4, UR4, 0x3, URZ, 0xc0, !UPT ;  /* 0x0000000304047892 */ /* 0x004fd2000f80c0ff */
[----:B------:R-:W-:Y:S05]  /*23c0*/  BRA.U !UP0, `(.L_x_25) ;  /* 0x00000005086c7547 */ /* 0x000fea000b800000 */
[----:B------:R-:W-:-:S09]  /*23d0*/  UISETP.NE.AND UP0, UPT, UR4, 0x1, UPT ;  /* 0x000000010400788c */ /* 0x000fd2000bf05270 */
[----:B------:R-:W-:Y:S05]  /*23e0*/  BRA.U !UP0, `(.L_x_31) ;  /* 0x0000000108dc7547 */ /* 0x000fea000b800000 */
[----:B------:R-:W2:Y:S01]  /*23f0*/  LDC.64 R18, c[0x0][0x388] ;  /* 0x0000e200ff127b82 */ /* 0x000ea20000000a00 */
[----:B------:R-:W-:Y:S01]  /*2400*/  IMAD.IADD R3, R24, 0x1, R32 ;  /* 0x0000000118037824 */ /* 0x000fe200078e0220 */
[----:B------:R-:W3:Y:S01]  /*2410*/  LDG.E.64 R10, desc[UR36][R22.64+0x8] ;  /* 0x00000824160a7981 */ /* 0x000ee2000c1e1b00 */
[----:B------:R-:W-:Y:S01]  /*2420*/  IMAD.MOV.U32 R14, RZ, RZ, R29 ;  /* 0x000000ffff0e7224 */ /* 0x000fe200078e001d */
[----:B------:R-:W-:Y:S01]  /*2430*/  MOV R15, R25 ;  /* 0x00000019000f7202 */ /* 0x000fe20000000f00 */
[----:B------:R-:W0:Y:S01]  /*2440*/  LDCU.64 UR4, c[0x4][0x20] ;  /* 0x01000400ff0477ac */ /* 0x000e220008000a00 */
[----:B--2---:R-:W-:-:S05]  /*2450*/  IMAD.WIDE R18, R3, 0x8, R18 ;  /* 0x0000000803127825 */ /* 0x004fca00078e0212 */
[----:B------:R-:W2:Y:S01]  /*2460*/  LDG.E.64 R12, desc[UR36][R18.64] ;  /* 0x00000024120c7981 */ /* 0x000ea2000c1e1b00 */
[----:B------:R-:W-:Y:S02]  /*2470*/  MOV R3, R26 ;  /* 0x0000001a00037202 */ /* 0x000fe40000000f00 */
[----:B------:R-:W-:Y:S01]  /*2480*/  MOV R28, 0x0 ;  /* 0x00000000001c7802 */ /* 0x000fe20000000f00 */
[----:B------:R4:W-:Y:S03]  /*2490*/  STL.64 [R1+0x8], R14 ;  /* 0x0000080e01007387 */ /* 0x0009e60000100a00 */
[----:B------:R4:W2:Y:S01]  /*24a0*/  LDC.64 R8, c[0x4][R28] ;  /* 0x010000001c087b82 */ /* 0x0008a20000000a00 */
[----:B------:R4:W-:Y:S04]  /*24b0*/  STL.64 [R1], R2 ;  /* 0x0000000201007387 */ /* 0x0009e80000100a00 */
[----:B------:R4:W-:Y:S01]  /*24c0*/  STL [R1+0x10], R24 ;  /* 0x0000101801007387 */ /* 0x0009e20000100800 */
[----:B01----:R-:W-:Y:S01]  /*24d0*/  IMAD.U32 R4, RZ, RZ, UR4 ;  /* 0x00000004ff047e24 */ /* 0x003fe2000f8e00ff */
[----:B------:R-:W-:Y:S01]  /*24e0*/  MOV R5, UR5 ;  /* 0x0000000500057c02 */ /* 0x000fe20008000f00 */
[----:B------:R-:W-:Y:S01]  /*24f0*/  IMAD.MOV.U32 R6, RZ, RZ, R31 ;  /* 0x000000ffff067224 */ /* 0x000fe200078e001f */
[----:B------:R-:W-:Y:S01]  /*2500*/  MOV R7, R30 ;  /* 0x0000001e00077202 */ /* 0x000fe20000000f00 */
[----:B---3--:R4:W-:Y:S04]  /*2510*/  STL.64 [R1+0x18], R10 ;  /* 0x0000180a01007387 */ /* 0x0089e80000100a00 */
[----:B--2---:R4:W-:Y:S02]  /*2520*/  STL.64 [R1+0x20], R12 ;  /* 0x0000200c01007387 */ /* 0x0049e40000100a00 */
[----:B------:R-:W-:-:S07]  /*2530*/  LEPC R20, `(.L_x_32) ;  /* 0x000000001014794e */ /* 0x000fce0000000000 */
[----:B----4-:R-:W-:Y:S05]  /*2540*/  CALL.ABS.NOINC R8 ;  /* 0x0000000008007343 */ /* 0x010fea0003c00000 */
.L_x_32:
        /* <DEDUP_REMOVED lines=26> */
.L_x_33:
[----:B------:R-:W2:Y:S04]  /*26f0*/  LDG.E.64 R18, desc[UR36][R18.64+0x8] ;  /* 0x0000082412127981 */ /* 0x000ea8000c1e1b00 */
[----:B------:R-:W2:Y:S04]  /*2700*/  LDG.E.64 R4, desc[UR36][R22.64+0x8] ;  /* 0x0000082416047981 */ /* 0x000ea8000c1e1b00 */
[----:B------:R-:W2:Y:S01]  /*2710*/  LDG.E.64 R6, desc[UR36][R16.64+0x8] ;  /* 0x0000082410067981 */ /* 0x000ea2000c1e1b00 */
[----:B------:R-:W-:Y:S01]  /*2720*/  VIADD R24, R24, 0x2 ;  /* 0x0000000218187836 */ /* 0x000fe20000000000 */
[----:B------:R-:W-:Y:S01]  /*2730*/  IADD3 R26, PT, PT, R26, 0x2, RZ ;  /* 0x000000021a1a7810 */ /* 0x000fe20007ffe0ff */
[----:B--2---:R-:W-:-:S07]  /*2740*/  DFMA R4, R4, R18, R6 ;  /* 0x000000120404722b */ /* 0x004fce0000000006 */
[----:B------:R2:W-:Y:S04]  /*2750*/  STG.E.64 desc[UR36][R16.64+0x8], R4 ;  /* 0x0000080410007986 */ /* 0x0005e8000c101b24 */
.L_x_31:
[----:B------:R-:W3:Y:S02]  /*2760*/  LDCU UR4, c[0x0][0x398] ;  /* 0x00007300ff0477ac */ /* 0x000ee40008000800 */
[----:B---3--:R-:W-:-:S04]  /*2770*/  ULOP3.LUT UR4, UR4, 0x1, URZ, 0xc0, !UPT ;  /* 0x0000000104047892 */ /* 0x008fc8000f8ec0ff */
[----:B------:R-:W-:-:S09]  /*2780*/  UISETP.NE.U32.AND UP0, UPT, UR4, 0x1, UPT ;  /* 0x000000010400788c */ /* 0x000fd2000bf05070 */
[----:B------:R-:W-:Y:S05]  /*2790*/  BRA.U UP0, `(.L_x_25) ;  /* 0x0000000100787547 */ /* 0x000fea000b800000 */
[----:B012---:R-:W0:Y:S01]  /*27a0*/  LDC.64 R16, c[0x0][0x388] ;  /* 0x0000e200ff107b82 */ /* 0x007e220000000a00 */
[----:B------:R-:W-:Y:S01]  /*27b0*/  IMAD.IADD R3, R24, 0x1, R32 ;  /* 0x0000000118037824 */ /* 0x000fe200078e0220 */
[----:B------:R-:W2:Y:S01]  /*27c0*/  LDG.E.64 R10, desc[UR36][R22.64+0x8] ;  /* 0x00000824160a7981 */ /* 0x000ea2000c1e1b00 */
[----:B------:R-:W-:Y:S01]  /*27d0*/  MOV R8, 0x0 ;  /* 0x0000000000087802 */ /* 0x000fe20000000f00 */
[----:B------:R-:W-:Y:S01]  /*27e0*/  IMAD.MOV.U32 R14, RZ, RZ, R29 ;  /* 0x000000ffff0e7224 */ /* 0x000fe200078e001d */
[----:B------:R-:W-:Y:S01]  /*27f0*/  MOV R15, R25 ;  /* 0x00000019000f7202 */ /* 0x000fe20000000f00 */
[----:B------:R1:W-:Y:S01]  /*2800*/  STL [R1+0x10], R24 ;  /* 0x0000101801007387 */ /* 0x0003e20000100800 */
[----:B------:R-:W3:Y:S01]  /*2810*/  LDCU.64 UR4, c[0x4][0x20] ;  /* 0x01000400ff0477ac */ /* 0x000ee20008000a00 */
[----:B0-----:R-:W-:-:S05]  /*2820*/  IMAD.WIDE R16, R3, 0x8, R16 ;  /* 0x0000000803107825 */ /* 0x001fca00078e0210 */
[----:B------:R-:W4:Y:S01]  /*2830*/  LDG.E.64 R12, desc[UR36][R16.64] ;  /* 0x00000024100c7981 */ /* 0x000f22000c1e1b00 */
[----:B------:R-:W-:Y:S01]  /*2840*/  MOV R3, R26 ;  /* 0x0000001a00037202 */ /* 0x000fe20000000f00 */
[----:B------:R-:W0:Y:S02]  /*2850*/  LDC.64 R8, c[0x4][R8] ;  /* 0x0100000008087b82 */ /* 0x000e240000000a00 */
[----:B------:R1:W-:Y:S04]  /*2860*/  STL.64 [R1+0x8], R14 ;  /* 0x0000080e01007387 */ /* 0x0003e80000100a00 */
[----:B------:R1:W-:Y:S01]  /*2870*/  STL.64 [R1], R2 ;  /* 0x0000000201007387 */ /* 0x0003e20000100a00 */
[----:B---3--:R-:W-:Y:S01]  /*2880*/  IMAD.U32 R4, RZ, RZ, UR4 ;  /* 0x00000004ff047e24 */ /* 0x008fe2000f8e00ff */
[----:B------:R-:W-:Y:S01]  /*2890*/  MOV R5, UR5 ;  /* 0x0000000500057c02 */ /* 0x000fe20008000f00 */
[----:B------:R-:W-:Y:S01]  /*28a0*/  IMAD.MOV.U32 R6, RZ, RZ, R31 ;  /* 0x000000ffff067224 */ /* 0x000fe200078e001f */
[----:B------:R-:W-:Y:S01]  /*28b0*/  MOV R7, R30 ;  /* 0x0000001e00077202 */ /* 0x000fe20000000f00 */
[----:B--2---:R1:W-:Y:S04]  /*28c0*/  STL.64 [R1+0x18], R10 ;  /* 0x0000180a01007387 */ /* 0x0043e80000100a00 */
[----:B0---4-:R1:W-:Y:S02]  /*28d0*/  STL.64 [R1+0x20], R12 ;  /* 0x0000200c01007387 */ /* 0x0113e40000100a00 */
[----:B------:R-:W-:-:S07]  /*28e0*/  LEPC R20, `(.L_x_34) ;  /* 0x000000001014794e */ /* 0x000fce0000000000 */
[----:B-1----:R-:W-:Y:S05]  /*28f0*/  CALL.ABS.NOINC R8 ;  /* 0x0000000008007343 */ /* 0x002fea0003c00000 */
.L_x_34:
[----:B------:R-:W0:Y:S01]  /*2900*/  LDC.64 R4, c[0x0][0x3a8] ;  /* 0x0000ea00ff047b82 */ /* 0x000e220000000a00 */
[----:B------:R-:W2:Y:S04]  /*2910*/  LDG.E.64 R22, desc[UR36][R22.64+0x8] ;  /* 0x0000082416167981 */ /* 0x000ea8000c1e1b00 */
[----:B------:R-:W2:Y:S01]  /*2920*/  LDG.E.64 R16, desc[UR36][R16.64] ;  /* 0x0000002410107981 */ /* 0x000ea2000c1e1b00 */
[----:B0-----:R-:W-:-:S05]  /*2930*/  IMAD.WIDE R6, R26, 0x8, R4 ;  /* 0x000000081a067825 */ /* 0x001fca00078e0204 */
[----:B------:R-:W2:Y:S01]  /*2940*/  LDG.E.64 R4, desc[UR36][R6.64] ;  /* 0x0000002406047981 */ /* 0x000ea2000c1e1b00 */
[----:B------:R-:W-:Y:S01]  /*2950*/  VIADD R26, R26, 0x1 ;  /* 0x000000011a1a7836 */ /* 0x000fe20000000000 */
[----:B--2---:R-:W-:-:S07]  /*2960*/  DFMA R4, R22, R16, R4 ;  /* 0x000000101604722b */ /* 0x004fce0000000004 */
[----:B------:R3:W-:Y:S04]  /*2970*/  STG.E.64 desc[UR36][R6.64], R4 ;  /* 0x0000000406007986 */ /* 0x0007e8000c101b24 */
.L_x_25:
[----:B------:R-:W4:Y:S01]  /*2980*/  LDCU UR4, c[0x0][0x398] ;  /* 0x00007300ff0477ac */ /* 0x000f220008000800 */
[----:B------:R-:W-:-:S04]  /*2990*/  IADD3 R25, PT, PT, R25, 0x1, RZ ;  /* 0x0000000119197810 */ /* 0x000fc80007ffe0ff */
[----:B----4-:R-:W-:-:S13]  /*29a0*/  ISETP.NE.AND P0, PT, R25, UR4, PT ;  /* 0x0000000419007c0c */ /* 0x010fda000bf05270 */
[----:B------:R-:W-:Y:S05]  /*29b0*/  @P0 BRA `(.L_x_35) ;  /* 0xffffffe400680947 */ /* 0x000fea000383ffff */
[----:B------:R-:W-:Y:S05]  /*29c0*/  BSYNC.RECONVERGENT B7 ;  /* 0x0000000000077941 */ /* 0x000fea0003800200 */
.L_x_13:
[----:B------:R-:W4:Y:S01]  /*29d0*/  LDCU UR4, c[0x0][0x384] ;  /* 0x00007080ff0477ac */ /* 0x000f220008000800 */
[----:B------:R-:W-:Y:S01]  /*29e0*/  ISETP.GE.AND P0, PT, R26, R27, PT ;  /* 0x0000001b1a00720c */ /* 0x000fe20003f06270 */
[----:B------:R-:W-:Y:S01]  /*29f0*/  VIADD R29, R29, 0x1 ;  /* 0x000000011d1d7836 */ /* 0x000fe20000000000 */
[----:B----4-:R-:W-:-:S11]  /*2a00*/  IADD3 R32, PT, PT, R32, UR4, RZ ;  /* 0x0000000420207c10 */ /* 0x010fd6000fffe0ff */
[----:B------:R-:W-:Y:S05]  /*2a10*/  @!P0 BRA `(.L_x_36) ;  /* 0xffffffe4001c8947 */ /* 0x000fea000383ffff */
[----:B------:R-:W-:Y:S05]  /*2a20*/  EXIT ;  /* 0x000000000000794d */ /* 0x000fea0003800000 */
.L_x_37:
[----:B------:R-:W-:-:S00]  /*2a30*/  BRA `(.L_x_37) ;  /* 0xfffffffc00fc7947 */ /* 0x000fc0000383ffff */
[----:B------:R-:W-:-:S00]  /*2a40*/  NOP ;  /* 0x0000000000007918 */ /* 0x000fc00000000000 */
        /* <DEDUP_REMOVED lines=11> */
.L_x_42:


//--------------------- .text.powers              --------------------------
	.section	.text.powers,"ax",@progbits
	.align	128
        .global         powers
        .type           powers,@function
        .size           powers,(.L_x_43 - powers)
        .other          powers,@"STO_CUDA_ENTRY STV_DEFAULT"
powers:
.text.powers:
[----:B------:R-:W-:Y:S01]  /*0000*/  LDC R1, c[0x0][0x37c] ;  /* 0x0000df00ff017b82 */ /* 0x000fe20000000800 */
[----:B------:R-:W0:Y:S07]  /*0010*/  S2R R7, SR_CTAID.X ;  /* 0x0000000000077919 */ /* 0x000e2e0000002500 */
[----:B------:R-:W1:Y:S01]  /*0020*/  LDC.64 R2, c[0x0][0x388] ;  /* 0x0000e200ff027b82 */ /* 0x000e620000000a00 */
[----:B------:R-:W0:Y:S01]  /*0030*/  LDCU UR4, c[0x0][0x360] ;  /* 0x00006c00ff0477ac */ /* 0x000e220008000800 */
[----:B------:R-:W0:Y:S01]  /*0040*/  S2R R0, SR_TID.X ;  /* 0x0000000000007919 */ /* 0x000e220000002100 */
[----:B------:R-:W2:Y:S05]  /*0050*/  LDCU.64 UR6, c[0x0][0x358] ;  /* 0x00006b00ff0677ac */ /* 0x000eaa0008000a00 */
[----:B------:R-:W3:Y:S08]  /*0060*/  LDC R8, c[0x0][0x380] ;  /* 0x0000e000ff087b82 */ /* 0x000ef00000000800 */
[----:B------:R-:W4:Y:S01]  /*0070*/  LDC.64 R4, c[0x0][0x390] ;  /* 0x0000e400ff047b82 */ /* 0x000f220000000a00 */
[----:B0-----:R-:W-:-:S04]  /*0080*/  IMAD R7, R7, UR4, R0 ;  /* 0x0000000407077c24 */ /* 0x001fc8000f8e0200 */
[----:B-1----:R-:W-:-:S06]  /*0090*/  IMAD.WIDE R2, R7, 0x8, R2 ;  /* 0x0000000807027825 */ /* 0x002fcc00078e0202 */
[----:B--2---:R-:W2:Y:S01]  /*00a0*/  LDG.E.64 R2, desc[UR6][R2.64] ;  /* 0x0000000602027981 */ /* 0x004ea2000c1e1b00 */
[----:B---3--:R-:W-:Y:S01]  /*00b0*/  ISETP.GE.AND P0, PT, R8, 0x2, PT ;  /* 0x000000020800780c */ /* 0x008fe20003f06270 */
[----:B------:R-:W-:-:S04]  /*00c0*/  IMAD R9, R7, R8, RZ ;  /* 0x0000000807097224 */ /* 0x000fc800078e02ff */
[----:B----4-:R-:W-:-:S05]  /*00d0*/  IMAD.WIDE R6, R9, 0x8, R4 ;  /* 0x0000000809067825 */ /* 0x010fca00078e0204 */
[----:B--2---:R0:W-:Y:S03]  /*00e0*/  STG.E.64 desc[UR6][R6.64], R2 ;  /* 0x0000000206007986 */ /* 0x0041e6000c101b06 */
[----:B------:R-:W-:Y:S05]  /*00f0*/  @!P0 EXIT ;  /* 0x000000000000894d */ /* 0x000fea0003800000 */
[C---:B0-----:R-:W-:Y:S02]  /*0100*/  VIADD R6, R8.reuse, 0xfffffffe ;  /* 0xfffffffe08067836 */ /* 0x041fe40000000000 */
[----:B------:R-:W-:Y:S02]  /*0110*/  VIADD R0, R8, 0xffffffff ;  /* 0xffffffff08007836 */ /* 0x000fe40000000000 */
[----:B------:R-:W-:Y:S01]  /*0120*/  IMAD.MOV.U32 R7, RZ, RZ, R3 ;  /* 0x000000ffff077224 */ /* 0x000fe200078e0003 */
[----:B------:R-:W-:Y:S02]  /*0130*/  ISETP.GE.U32.AND P1, PT, R6, 0x7, PT ;  /* 0x000000070600780c */ /* 0x000fe40003f26070 */
[----:B------:R-:W-:Y:S02]  /*0140*/  LOP3.LUT R8, R0, 0x7, RZ, 0xc0, !PT ;  /* 0x0000000700087812 */ /* 0x000fe400078ec0ff */
[----:B------:R-:W-:Y:S02]  /*0150*/  MOV R6, R2 ;  /* 0x0000000200067202 */ /* 0x000fe40000000f00 */
[----:B------:R-:W-:-:S07]  /*0160*/  ISETP.NE.AND P0, PT, R8, RZ, PT ;  /* 0x000000ff0800720c */ /* 0x000fce0003f05270 */
[----:B------:R-:W-:Y:S06]  /*0170*/  @!P1 BRA `(.L_x_38) ;  /* 0x0000000000789947 */ /* 0x000fec0003800000 */
[----:B------:R-:W0:Y:S01]  /*0180*/  LDCU.64 UR4, c[0x0][0x390] ;  /* 0x00007200ff0477ac */ /* 0x000e220008000a00 */
[----:B------:R-:W-:Y:S01]  /*0190*/  LOP3.LUT R10, R0, 0xfffffff8, RZ, 0xc0, !PT ;  /* 0xfffffff8000a7812 */ /* 0x000fe200078ec0ff */
[----:B------:R-:W-:Y:S01]  /*01a0*/  IMAD.MOV.U32 R7, RZ, RZ, R3 ;  /* 0x000000ffff077224 */ /* 0x000fe200078e0003 */
[----:B------:R-:W-:Y:S02]  /*01b0*/  MOV R6, R2 ;  /* 0x0000000200067202 */ /* 0x000fe40000000f00 */
[----:B------:R-:W-:Y:S01]  /*01c0*/  IADD3 R26, PT, PT, -R10, RZ, RZ ;  /* 0x000000ff0a1a7210 */ /* 0x000fe20007ffe1ff */
[----:B0-----:R-:W-:-:S04]  /*01d0*/  UIADD3 UR4, UP0, UPT, UR4, 0x20, URZ ;  /* 0x0000002004047890 */ /* 0x001fc8000ff1e0ff */
[----:B------:R-:W-:-:S12]  /*01e0*/  UIADD3.X UR5, UPT, UPT, URZ, UR5, URZ, UP0, !UPT ;  /* 0x00000005ff057290 */ /* 0x000fd800087fe4ff */
.L_x_39:
[----:B0-----:R-:W-:Y:S01]  /*01f0*/  DMUL R22, R2, R6 ;  /* 0x0000000602167228 */ /* 0x001fe20000000000 */
[----:B------:R-:W-:Y:S01]  /*0200*/  VIADD R26, R26, 0x8 ;  /* 0x000000081a1a7836 */ /* 0x000fe20000000000 */
[----:B------:R-:W-:Y:S01]  /*0210*/  MOV R25, UR5 ;  /* 0x0000000500197c02 */ /* 0x000fe20008000f00 */
[----:B------:R-:W-:-:S03]  /*0220*/  IMAD.U32 R24, RZ, RZ, UR4 ;  /* 0x00000004ff187e24 */ /* 0x000fc6000f8e00ff */
[----:B------:R-:W-:Y:S01]  /*0230*/  ISETP.NE.AND P1, PT, R26, RZ, PT ;  /* 0x000000ff1a00720c */ /* 0x000fe20003f25270 */
[C---:B------:R-:W-:Y:S01]  /*0240*/  IMAD.WIDE R24, R9.reuse, 0x8, R24 ;  /* 0x0000000809187825 */ /* 0x040fe200078e0218 */
[----:B------:R-:W-:Y:S01]  /*0250*/  DMUL R10, R2, R22 ;  /* 0x00000016020a7228 */ /* 0x000fe20000000000 */
[----:B------:R-:W-:-:S03]  /*0260*/  IADD3 R9, PT, PT, R9, 0x8, RZ ;  /* 0x0000000809097810 */ /* 0x000fc60007ffe0ff */
[----:B------:R0:W-:Y:S04]  /*0270*/  STG.E.64 desc[UR6][R24.64+-0x18], R22 ;  /* 0xffffe81618007986 */ /* 0x0001e8000c101b06 */
[C---:B------:R-:W-:Y:S01]  /*0280*/  DMUL R12, R2.reuse, R10 ;  /* 0x0000000a020c7228 */ /* 0x040fe20000000000 */
[----:B------:R0:W-:Y:S06]  /*0290*/  STG.E.64 desc[UR6][R24.64+-0x10], R10 ;  /* 0xfffff00a18007986 */ /* 0x0001ec000c101b06 */
[----:B------:R0:W-:Y:S01]  /*02a0*/  STG.E.64 desc[UR6][R24.64+-0x8], R12 ;  /* 0xfffff80c18007986 */ /* 0x0001e2000c101b06 */
[----:B------:R-:W-:-:S07]  /*02b0*/  DMUL R14, R2, R12 ;  /* 0x0000000c020e7228 */ /* 0x000fce0000000000 */
        /* <DEDUP_REMOVED lines=9> */
[----:B------:R-:W-:Y:S05]  /*0350*/  @P1 BRA `(.L_x_39) ;  /* 0xfffffffc00a41947 */ /* 0x000fea000383ffff */
.L_x_38:
[----:B------:R-:W-:Y:S05]  /*0360*/  @!P0 EXIT ;  /* 0x000000000000894d */ /* 0x000fea0003800000 */
[----:B------:R-:W-:Y:S02]  /*0370*/  ISETP.GE.U32.AND P0, PT, R8, 0x4, PT ;  /* 0x000000040800780c */ /* 0x000fe40003f06070 */
[----:B0-----:R-:W-:-:S04]  /*0380*/  LOP3.LUT R18, R0, 0x3, RZ, 0xc0, !PT ;  /* 0x0000000300127812 */ /* 0x001fc800078ec0ff */
[----:B------:R-:W-:-:S07]  /*0390*/  ISETP.NE.AND P1, PT, R18, RZ, PT ;  /* 0x000000ff1200720c */ /* 0x000fce0003f25270 */
[----:B------:R-:W-:Y:S06]  /*03a0*/  @!P0 BRA `(.L_x_40) ;  /* 0x0000000000288947 */ /* 0x000fec0003800000 */
[----:B------:R-:W-:Y:S01]  /*03b0*/  DMUL R10, R2, R6 ;  /* 0x00000006020a7228 */ /* 0x000fe20000000000 */
[----:B------:R-:W-:-:S04]  /*03c0*/  IMAD.WIDE R12, R9, 0x8, R4 ;  /* 0x00000008090c7825 */ /* 0x000fc800078e0204 */
[----:B------:R-:W-:Y:S02]  /*03d0*/  VIADD R9, R9, 0x4 ;  /* 0x0000000409097836 */ /* 0x000fe40000000000 */
[----:B------:R0:W-:Y:S01]  /*03e0*/  STG.E.64 desc[UR6][R12.64+0x8], R10 ;  /* 0x0000080a0c007986 */ /* 0x0001e2000c101b06 */
[----:B------:R-:W-:-:S07]  /*03f0*/  DMUL R14, R2, R10 ;  /* 0x0000000a020e7228 */ /* 0x000fce0000000000 */
[----:B------:R0:W-:Y:S01]  /*0400*/  STG.E.64 desc[UR6][R12.64+0x10], R14 ;  /* 0x0000100e0c007986 */ /* 0x0001e2000c101b06 */
[----:B------:R-:W-:-:S07]  /*0410*/  DMUL R16, R2, R14 ;  /* 0x0000000e02107228 */ /* 0x000fce0000000000 */
[----:B------:R0:W-:Y:S01]  /*0420*/  STG.E.64 desc[UR6][R12.64+0x18], R16 ;  /* 0x000018100c007986 */ /* 0x0001e2000c101b06 */
[----:B------:R-:W-:-:S07]  /*0430*/  DMUL R6, R2, R16 ;  /* 0x0000001002067228 */ /* 0x000fce0000000000 */
[----:B------:R0:W-:Y:S04]  /*0440*/  STG.E.64 desc[UR6][R12.64+0x20], R6 ;  /* 0x000020060c007986 */ /* 0x0001e8000c101b06 */
.L_x_40:
[----:B------:R-:W-:Y:S05]  /*0450*/  @!P1 EXIT ;  /* 0x000000000000994d */ /* 0x000fea0003800000 */
[----:B------:R-:W-:Y:S02]  /*0460*/  ISETP.NE.AND P0, PT, R18, 0x1, PT ;  /* 0x000000011200780c */ /* 0x000fe40003f05270 */
[----:B------:R-:W-:-:S04]  /*0470*/  LOP3.LUT R0, R0, 0x1, RZ, 0xc0, !PT ;  /* 0x0000000100007812 */ /* 0x000fc800078ec0ff */
[----:B------:R-:W-:-:S07]  /*0480*/  ISETP.NE.U32.AND P1, PT, R0, 0x1, PT ;  /* 0x000000010000780c */ /* 0x000fce0003f25070 */
[----:B0-----:R-:W-:Y:S01]  /*0490*/  @P0 DMUL R10, R2, R6 ;  /* 0x00000006020a0228 */ /* 0x001fe20000000000 */
[C---:B------:R-:W-:Y:S01]  /*04a0*/  @P0 IMAD.WIDE R12, R9.reuse, 0x8, R4 ;  /* 0x00000008090c0825 */ /* 0x040fe200078e0204 */
[----:B------:R-:W-:-:S05]  /*04b0*/  @P0 IADD3 R9, PT, PT, R9, 0x2, RZ ;  /* 0x0000000209090810 */ /* 0x000fca0007ffe0ff */
[----:B------:R0:W-:Y:S01]  /*04c0*/  @P0 STG.E.64 desc[UR6][R12.64+0x8], R10 ;  /* 0x0000080a0c000986 */ /* 0x0001e2000c101b06 */
[----:B------:R-:W-:-:S07]  /*04d0*/  @P0 DMUL R6, R2, R10 ;  /* 0x0000000a02060228 */ /* 0x000fce0000000000 */
[----:B------:R0:W-:Y:S01]  /*04e0*/  @P0 STG.E.64 desc[UR6][R12.64+0x10], R6 ;  /* 0x000010060c000986 */ /* 0x0001e2000c101b06 */
[----:B------:R-:W-:Y:S05]  /*04f0*/  @P1 EXIT ;  /* 0x000000000000194d */ /* 0x000fea0003800000 */
[----:B------:R-:W-:Y:S01]  /*0500*/  DMUL R2, R2, R6 ;  /* 0x0000000602027228 */ /* 0x000fe20000000000 */
[----:B------:R-:W-:-:S06]  /*0510*/  IMAD.WIDE R4, R9, 0x8, R4 ;  /* 0x0000000809047825 */ /* 0x000fcc00078e0204 */
[----:B------:R-:W-:Y:S01]  /*0520*/  STG.E.64 desc[UR6][R4.64+0x8], R2 ;  /* 0x0000080204007986 */ /* 0x000fe2000c101b06 */
[----:B------:R-:W-:Y:S05]  /*0530*/  EXIT ;  /* 0x000000000000794d */ /* 0x000fea0003800000 */
.L_x_41:
        /* <DEDUP_REMOVED lines=12> */
.L_x_43:


//--------------------- .nv.global.init           --------------------------
	.section	.nv.global.init,"aw",@progbits
.nv.global.init:
	.type		$str$2,@object
	.size		$str$2,($str - $str$2)
$str$2:
        /*0000*/ 	.byte	0x7c, 0x72, 0x6f, 0x77, 0x20, 0x61, 0x63, 0x63, 0x5f, 0x69, 0x20, 0x25, 0x64, 0x2c, 0x20, 0x63
        /*0010*/ 	.byte	0x6f, 0x6c, 0x5f, 0x69, 0x20, 0x25, 0x64, 0x0a, 0x00
	.type		$str,@object
	.size		$str,($str$1 - $str)
$str:
        /*0019*/ 	.byte	0x3c, 0x25, 0x64, 0x20, 0x28, 0x62, 0x3d, 0x25, 0x64, 0x2c, 0x20, 0x74, 0x3d, 0x25, 0x64, 0x29
        /*0029*/ 	.byte	0x3e, 0x20, 0x23, 0x20, 0x25, 0x64, 0x20, 0x25, 0x64, 0x20, 0x0a, 0x00
	.type		$str$1,@object
	.size		$str$1,($str$3 - $str$1)
$str$1:
        /*0035*/ 	.byte	0x7c, 0x62, 0x65, 0x66, 0x6f, 0x72, 0x65, 0x20, 0x61, 0x63, 0x63, 0x5f, 0x69, 0x20, 0x25, 0x64
        /*0045*/ 	.byte	0x2c, 0x20, 0x6e, 0x65, 0x78, 0x74, 0x5f, 0x72, 0x6f, 0x77, 0x5f, 0x69, 0x20, 0x25, 0x64, 0x0a
        /*0055*/ 	.byte	0x00
	.type		$str$3,@object
	.size		$str$3,(.L_3 - $str$3)
$str$3:
        /*0056*/ 	.byte	0x7c, 0x63, 0x65, 0x6c, 0x6c, 0x20, 0x74, 0x69, 0x64, 0x20, 0x25, 0x64, 0x2c, 0x20, 0x61, 0x63
        /*0066*/ 	.byte	0x63, 0x5f, 0x69, 0x20, 0x25, 0x64, 0x2c, 0x20, 0x63, 0x6f, 0x6c, 0x5f, 0x69, 0x20, 0x25, 0x64
        /*0076*/ 	.byte	0x2c, 0x20, 0x70, 0x61, 0x20, 0x25, 0x64, 0x2c, 0x20, 0x70, 0x62, 0x20, 0x25, 0x64, 0x2c, 0x20
        /*0086*/ 	.byte	0x78, 0x70, 0x31, 0x20, 0x25, 0x66, 0x2c, 0x20, 0x78, 0x70, 0x32, 0x20, 0x25, 0x66, 0x0a, 0x00
.L_3:


//--------------------- .nv.shared.reserved.0     --------------------------
	.section	.nv.shared.reserved.0,"aw",@nobits
	.weak		__nv_reservedSMEM_offset_0_alias
	.size		__nv_reservedSMEM_offset_0_alias, 0, 64
	.other		__nv_reservedSMEM_offset_0_alias,@"STO_CUDA_RESERVED_SHARED STV_DEFAULT"
__nv_reservedSMEM_offset_0_alias:
	.zero		0
	.zero		64


//--------------------- .nv.constant0.pairs_update --------------------------
	.section	.nv.constant0.pairs_update,"a",@progbits
	.sectionflags	@""
	.align	4
.nv.constant0.pairs_update:
	.zero		944


//--------------------- .nv.constant0.powers      --------------------------
	.section	.nv.constant0.powers,"a",@progbits
	.sectionflags	@""
	.align	4
.nv.constant0.powers:
	.zero		920


//--------------------- SYMBOLS --------------------------

	.type		.nv.reservedSmem.offset0,@object
	.size		.nv.reservedSmem.offset0,0x4
	.type		vprintf,@function
